//
// Generated by NVIDIA NVVM Compiler
//
// Compiler Build ID: CL-36424714
// Cuda compilation tools, release 13.0, V13.0.88
// Based on NVVM 20.0.0
//

.version 9.0
.target sm_100
.address_size 64

	// .globl	_Z13forward_step1PfS_S_j
// _ZZ13forward_step1PfS_S_jE12partial_sums has been demoted
// _ZZ13forward_step2PfS_S_E12partial_sums has been demoted
// _ZZ14backward_step1PfS_S_jjE12partial_sums has been demoted
// _ZZ14backward_step2PfS_S_E12partial_sums has been demoted
// _ZZ11sum_of_1024PfS_jjE12partial_sums has been demoted

.visible .entry _Z13forward_step1PfS_S_j(
	.param .u64 .ptr .align 1 _Z13forward_step1PfS_S_j_param_0,
	.param .u64 .ptr .align 1 _Z13forward_step1PfS_S_j_param_1,
	.param .u64 .ptr .align 1 _Z13forward_step1PfS_S_j_param_2,
	.param .u32 _Z13forward_step1PfS_S_j_param_3
)
{
	.reg .pred 	%p<12>;
	.reg .b32 	%r<21>;
	.reg .b32 	%f<34>;
	.reg .b64 	%rd<13>;
	// demoted variable
	.shared .align 4 .b8 _ZZ13forward_step1PfS_S_jE12partial_sums[4096];
	ld.param.u64 	%rd1, [_Z13forward_step1PfS_S_j_param_0];
	ld.param.u64 	%rd2, [_Z13forward_step1PfS_S_j_param_1];
	ld.param.u64 	%rd3, [_Z13forward_step1PfS_S_j_param_2];
	ld.param.u32 	%r6, [_Z13forward_step1PfS_S_j_param_3];
	mov.u32 	%r7, %ntid.x;
	mov.u32 	%r8, %tid.y;
	mov.u32 	%r9, %tid.x;
	mad.lo.s32 	%r1, %r7, %r8, %r9;
	mov.u32 	%r2, %ctaid.z;
	mov.u32 	%r10, %nctaid.x;
	mov.u32 	%r11, %ctaid.y;
	mov.u32 	%r12, %ctaid.x;
	mad.lo.s32 	%r3, %r10, %r11, %r12;
	mov.u32 	%r13, %ntid.y;
	mul.lo.s32 	%r14, %r13, %r7;
	mad.lo.s32 	%r4, %r14, %r3, %r1;
	setp.ge.u32 	%p1, %r4, %r6;
	shl.b32 	%r15, %r1, 2;
	mov.u32 	%r16, _ZZ13forward_step1PfS_S_jE12partial_sums;
	add.s32 	%r5, %r16, %r15;
	@%p1 bra 	$L__BB0_2;
	cvta.to.global.u64 	%rd4, %rd2;
	cvta.to.global.u64 	%rd5, %rd1;
	mul.wide.u32 	%rd6, %r4, 4;
	add.s64 	%rd7, %rd4, %rd6;
	ld.global.f32 	%f1, [%rd7];
	mad.lo.s32 	%r18, %r6, %r2, %r4;
	mul.wide.u32 	%rd8, %r18, 4;
	add.s64 	%rd9, %rd5, %rd8;
	ld.global.f32 	%f2, [%rd9];
	mul.f32 	%f3, %f1, %f2;
	st.shared.f32 	[%r5], %f3;
	bra.uni 	$L__BB0_3;
$L__BB0_2:
	mov.b32 	%r17, 0;
	st.shared.u32 	[%r5], %r17;
$L__BB0_3:
	bar.sync 	0;
	setp.gt.u32 	%p2, %r1, 511;
	@%p2 bra 	$L__BB0_5;
	ld.shared.f32 	%f4, [%r5+2048];
	ld.shared.f32 	%f5, [%r5];
	add.f32 	%f6, %f4, %f5;
	st.shared.f32 	[%r5], %f6;
$L__BB0_5:
	bar.sync 	0;
	setp.gt.u32 	%p3, %r1, 255;
	@%p3 bra 	$L__BB0_7;
	ld.shared.f32 	%f7, [%r5+1024];
	ld.shared.f32 	%f8, [%r5];
	add.f32 	%f9, %f7, %f8;
	st.shared.f32 	[%r5], %f9;
$L__BB0_7:
	bar.sync 	0;
	setp.gt.u32 	%p4, %r1, 127;
	@%p4 bra 	$L__BB0_9;
	ld.shared.f32 	%f10, [%r5+512];
	ld.shared.f32 	%f11, [%r5];
	add.f32 	%f12, %f10, %f11;
	st.shared.f32 	[%r5], %f12;
$L__BB0_9:
	bar.sync 	0;
	setp.gt.u32 	%p5, %r1, 63;
	@%p5 bra 	$L__BB0_11;
	ld.shared.f32 	%f13, [%r5+256];
	ld.shared.f32 	%f14, [%r5];
	add.f32 	%f15, %f13, %f14;
	st.shared.f32 	[%r5], %f15;
$L__BB0_11:
	bar.sync 	0;
	setp.gt.u32 	%p6, %r1, 31;
	@%p6 bra 	$L__BB0_13;
	ld.shared.f32 	%f16, [%r5+128];
	ld.shared.f32 	%f17, [%r5];
	add.f32 	%f18, %f16, %f17;
	st.shared.f32 	[%r5], %f18;
$L__BB0_13:
	bar.sync 	0;
	setp.gt.u32 	%p7, %r1, 15;
	@%p7 bra 	$L__BB0_15;
	ld.shared.f32 	%f19, [%r5+64];
	ld.shared.f32 	%f20, [%r5];
	add.f32 	%f21, %f19, %f20;
	st.shared.f32 	[%r5], %f21;
$L__BB0_15:
	bar.sync 	0;
	setp.gt.u32 	%p8, %r1, 7;
	@%p8 bra 	$L__BB0_17;
	ld.shared.f32 	%f22, [%r5+32];
	ld.shared.f32 	%f23, [%r5];
	add.f32 	%f24, %f22, %f23;
	st.shared.f32 	[%r5], %f24;
$L__BB0_17:
	bar.sync 	0;
	setp.gt.u32 	%p9, %r1, 3;
	@%p9 bra 	$L__BB0_19;
	ld.shared.f32 	%f25, [%r5+16];
	ld.shared.f32 	%f26, [%r5];
	add.f32 	%f27, %f25, %f26;
	st.shared.f32 	[%r5], %f27;
$L__BB0_19:
	bar.sync 	0;
	setp.gt.u32 	%p10, %r1, 1;
	@%p10 bra 	$L__BB0_21;
	ld.shared.f32 	%f28, [%r5+8];
	ld.shared.f32 	%f29, [%r5];
	add.f32 	%f30, %f28, %f29;
	st.shared.f32 	[%r5], %f30;
$L__BB0_21:
	bar.sync 	0;
	setp.ne.s32 	%p11, %r1, 0;
	@%p11 bra 	$L__BB0_23;
	ld.shared.f32 	%f31, [_ZZ13forward_step1PfS_S_jE12partial_sums];
	ld.shared.f32 	%f32, [_ZZ13forward_step1PfS_S_jE12partial_sums+4];
	add.f32 	%f33, %f31, %f32;
	shl.b32 	%r19, %r2, 6;
	add.s32 	%r20, %r3, %r19;
	cvta.to.global.u64 	%rd10, %rd3;
	mul.wide.u32 	%rd11, %r20, 4;
	add.s64 	%rd12, %rd10, %rd11;
	st.global.f32 	[%rd12], %f33;
$L__BB0_23:
	ret;

}
	// .globl	_Z13forward_step2PfS_S_
.visible .entry _Z13forward_step2PfS_S_(
	.param .u64 .ptr .align 1 _Z13forward_step2PfS_S__param_0,
	.param .u64 .ptr .align 1 _Z13forward_step2PfS_S__param_1,
	.param .u64 .ptr .align 1 _Z13forward_step2PfS_S__param_2
)
{
	.reg .pred 	%p<7>;
	.reg .b32 	%r<13>;
	.reg .b32 	%f<35>;
	.reg .b64 	%rd<12>;
	// demoted variable
	.shared .align 4 .b8 _ZZ13forward_step2PfS_S_E12partial_sums[256];
	ld.param.u64 	%rd3, [_Z13forward_step2PfS_S__param_0];
	ld.param.u64 	%rd1, [_Z13forward_step2PfS_S__param_1];
	ld.param.u64 	%rd2, [_Z13forward_step2PfS_S__param_2];
	cvta.to.global.u64 	%rd4, %rd3;
	mov.u32 	%r1, %ctaid.z;
	mov.u32 	%r4, %ntid.x;
	mov.u32 	%r5, %tid.y;
	mov.u32 	%r6, %tid.x;
	mad.lo.s32 	%r2, %r4, %r5, %r6;
	shl.b32 	%r7, %r1, 6;
	add.s32 	%r8, %r7, %r2;
	mul.wide.u32 	%rd5, %r8, 4;
	add.s64 	%rd6, %rd4, %rd5;
	ld.global.f32 	%f1, [%rd6];
	shl.b32 	%r9, %r2, 2;
	mov.u32 	%r10, _ZZ13forward_step2PfS_S_E12partial_sums;
	add.s32 	%r3, %r10, %r9;
	st.shared.f32 	[%r3], %f1;
	bar.sync 	0;
	setp.gt.u32 	%p1, %r2, 31;
	@%p1 bra 	$L__BB1_2;
	ld.shared.f32 	%f2, [%r3+128];
	ld.shared.f32 	%f3, [%r3];
	add.f32 	%f4, %f2, %f3;
	st.shared.f32 	[%r3], %f4;
$L__BB1_2:
	bar.sync 	0;
	setp.gt.u32 	%p2, %r2, 15;
	@%p2 bra 	$L__BB1_4;
	ld.shared.f32 	%f5, [%r3+64];
	ld.shared.f32 	%f6, [%r3];
	add.f32 	%f7, %f5, %f6;
	st.shared.f32 	[%r3], %f7;
$L__BB1_4:
	bar.sync 	0;
	setp.gt.u32 	%p3, %r2, 7;
	@%p3 bra 	$L__BB1_6;
	ld.shared.f32 	%f8, [%r3+32];
	ld.shared.f32 	%f9, [%r3];
	add.f32 	%f10, %f8, %f9;
	st.shared.f32 	[%r3], %f10;
$L__BB1_6:
	bar.sync 	0;
	setp.gt.u32 	%p4, %r2, 3;
	@%p4 bra 	$L__BB1_8;
	ld.shared.f32 	%f11, [%r3+16];
	ld.shared.f32 	%f12, [%r3];
	add.f32 	%f13, %f11, %f12;
	st.shared.f32 	[%r3], %f13;
$L__BB1_8:
	bar.sync 	0;
	setp.gt.u32 	%p5, %r2, 1;
	@%p5 bra 	$L__BB1_10;
	ld.shared.f32 	%f14, [%r3+8];
	ld.shared.f32 	%f15, [%r3];
	add.f32 	%f16, %f14, %f15;
	st.shared.f32 	[%r3], %f16;
$L__BB1_10:
	bar.sync 	0;
	setp.ne.s32 	%p6, %r2, 0;
	@%p6 bra 	$L__BB1_12;
	ld.shared.f32 	%f17, [_ZZ13forward_step2PfS_S_E12partial_sums+4];
	cvta.to.global.u64 	%rd7, %rd1;
	mul.wide.u32 	%rd8, %r1, 4;
	add.s64 	%rd9, %rd7, %rd8;
	ld.global.f32 	%f18, [%rd9];
	add.f32 	%f19, %f17, %f18;
	ld.shared.f32 	%f20, [_ZZ13forward_step2PfS_S_E12partial_sums];
	add.f32 	%f21, %f20, %f19;
	st.shared.f32 	[_ZZ13forward_step2PfS_S_E12partial_sums], %f21;
	fma.rn.f32 	%f22, %f21, 0fBBBB989D, 0f3F000000;
	cvt.sat.f32.f32 	%f23, %f22;
	mov.f32 	%f24, 0f4B400001;
	mov.f32 	%f25, 0f437C0000;
	fma.rm.f32 	%f26, %f23, %f25, %f24;
	add.f32 	%f27, %f26, 0fCB40007F;
	neg.f32 	%f28, %f27;
	fma.rn.f32 	%f29, %f21, 0fBFB8AA3B, %f28;
	fma.rn.f32 	%f30, %f21, 0fB2A57060, %f29;
	mov.b32 	%r11, %f26;
	shl.b32 	%r12, %r11, 23;
	mov.b32 	%f31, %r12;
	ex2.approx.ftz.f32 	%f32, %f30;
	fma.rn.f32 	%f33, %f32, %f31, 0f3F800000;
	rcp.rn.f32 	%f34, %f33;
	cvta.to.global.u64 	%rd10, %rd2;
	add.s64 	%rd11, %rd10, %rd8;
	st.global.f32 	[%rd11], %f34;
$L__BB1_12:
	ret;

}
	// .globl	_Z12output_errorPfS_S_
.visible .entry _Z12output_errorPfS_S_(
	.param .u64 .ptr .align 1 _Z12output_errorPfS_S__param_0,
	.param .u64 .ptr .align 1 _Z12output_errorPfS_S__param_1,
	.param .u64 .ptr .align 1 _Z12output_errorPfS_S__param_2
)
{
	.reg .b32 	%r<2>;
	.reg .b32 	%f<8>;
	.reg .b64 	%rd<11>;

	ld.param.u64 	%rd1, [_Z12output_errorPfS_S__param_0];
	ld.param.u64 	%rd2, [_Z12output_errorPfS_S__param_1];
	ld.param.u64 	%rd3, [_Z12output_errorPfS_S__param_2];
	cvta.to.global.u64 	%rd4, %rd3;
	cvta.to.global.u64 	%rd5, %rd2;
	cvta.to.global.u64 	%rd6, %rd1;
	mov.u32 	%r1, %ctaid.z;
	mul.wide.u32 	%rd7, %r1, 4;
	add.s64 	%rd8, %rd6, %rd7;
	ld.global.f32 	%f1, [%rd8];
	add.s64 	%rd9, %rd5, %rd7;
	ld.global.f32 	%f2, [%rd9];
	sub.f32 	%f3, %f1, %f2;
	mul.f32 	%f4, %f1, %f3;
	mov.f32 	%f5, 0f3F800000;
	sub.f32 	%f6, %f5, %f1;
	mul.f32 	%f7, %f6, %f4;
	add.s64 	%rd10, %rd4, %rd7;
	st.global.f32 	[%rd10], %f7;
	ret;

}
	// .globl	_Z14backward_step1PfS_S_jj
.visible .entry _Z14backward_step1PfS_S_jj(
	.param .u64 .ptr .align 1 _Z14backward_step1PfS_S_jj_param_0,
	.param .u64 .ptr .align 1 _Z14backward_step1PfS_S_jj_param_1,
	.param .u64 .ptr .align 1 _Z14backward_step1PfS_S_jj_param_2,
	.param .u32 _Z14backward_step1PfS_S_jj_param_3,
	.param .u32 _Z14backward_step1PfS_S_jj_param_4
)
{
	.reg .pred 	%p<12>;
	.reg .b32 	%r<22>;
	.reg .b32 	%f<34>;
	.reg .b64 	%rd<13>;
	// demoted variable
	.shared .align 4 .b8 _ZZ14backward_step1PfS_S_jjE12partial_sums[4096];
	ld.param.u64 	%rd1, [_Z14backward_step1PfS_S_jj_param_0];
	ld.param.u64 	%rd2, [_Z14backward_step1PfS_S_jj_param_1];
	ld.param.u64 	%rd3, [_Z14backward_step1PfS_S_jj_param_2];
	ld.param.u32 	%r6, [_Z14backward_step1PfS_S_jj_param_3];
	ld.param.u32 	%r7, [_Z14backward_step1PfS_S_jj_param_4];
	mov.u32 	%r1, %ctaid.z;
	mov.u32 	%r8, %ntid.x;
	mov.u32 	%r9, %tid.y;
	mov.u32 	%r10, %tid.x;
	mad.lo.s32 	%r2, %r8, %r9, %r10;
	mov.u32 	%r11, %nctaid.x;
	mov.u32 	%r12, %ctaid.y;
	mov.u32 	%r13, %ctaid.x;
	mad.lo.s32 	%r3, %r11, %r12, %r13;
	mov.u32 	%r14, %ntid.y;
	mul.lo.s32 	%r15, %r14, %r8;
	mad.lo.s32 	%r4, %r15, %r3, %r2;
	setp.ge.u32 	%p1, %r4, %r7;
	shl.b32 	%r16, %r2, 2;
	mov.u32 	%r17, _ZZ14backward_step1PfS_S_jjE12partial_sums;
	add.s32 	%r5, %r17, %r16;
	@%p1 bra 	$L__BB3_2;
	cvta.to.global.u64 	%rd4, %rd1;
	cvta.to.global.u64 	%rd5, %rd2;
	mad.lo.s32 	%r19, %r4, %r6, %r1;
	mul.wide.u32 	%rd6, %r19, 4;
	add.s64 	%rd7, %rd4, %rd6;
	ld.global.f32 	%f1, [%rd7];
	mul.wide.u32 	%rd8, %r4, 4;
	add.s64 	%rd9, %rd5, %rd8;
	ld.global.f32 	%f2, [%rd9];
	mul.f32 	%f3, %f1, %f2;
	st.shared.f32 	[%r5], %f3;
	bra.uni 	$L__BB3_3;
$L__BB3_2:
	mov.b32 	%r18, 0;
	st.shared.u32 	[%r5], %r18;
$L__BB3_3:
	bar.sync 	0;
	setp.gt.u32 	%p2, %r2, 511;
	@%p2 bra 	$L__BB3_5;
	ld.shared.f32 	%f4, [%r5+2048];
	ld.shared.f32 	%f5, [%r5];
	add.f32 	%f6, %f4, %f5;
	st.shared.f32 	[%r5], %f6;
$L__BB3_5:
	bar.sync 	0;
	setp.gt.u32 	%p3, %r2, 255;
	@%p3 bra 	$L__BB3_7;
	ld.shared.f32 	%f7, [%r5+1024];
	ld.shared.f32 	%f8, [%r5];
	add.f32 	%f9, %f7, %f8;
	st.shared.f32 	[%r5], %f9;
$L__BB3_7:
	bar.sync 	0;
	setp.gt.u32 	%p4, %r2, 127;
	@%p4 bra 	$L__BB3_9;
	ld.shared.f32 	%f10, [%r5+512];
	ld.shared.f32 	%f11, [%r5];
	add.f32 	%f12, %f10, %f11;
	st.shared.f32 	[%r5], %f12;
$L__BB3_9:
	bar.sync 	0;
	setp.gt.u32 	%p5, %r2, 63;
	@%p5 bra 	$L__BB3_11;
	ld.shared.f32 	%f13, [%r5+256];
	ld.shared.f32 	%f14, [%r5];
	add.f32 	%f15, %f13, %f14;
	st.shared.f32 	[%r5], %f15;
$L__BB3_11:
	bar.sync 	0;
	setp.gt.u32 	%p6, %r2, 31;
	@%p6 bra 	$L__BB3_13;
	ld.shared.f32 	%f16, [%r5+128];
	ld.shared.f32 	%f17, [%r5];
	add.f32 	%f18, %f16, %f17;
	st.shared.f32 	[%r5], %f18;
$L__BB3_13:
	bar.sync 	0;
	setp.gt.u32 	%p7, %r2, 15;
	@%p7 bra 	$L__BB3_15;
	ld.shared.f32 	%f19, [%r5+64];
	ld.shared.f32 	%f20, [%r5];
	add.f32 	%f21, %f19, %f20;
	st.shared.f32 	[%r5], %f21;
$L__BB3_15:
	bar.sync 	0;
	setp.gt.u32 	%p8, %r2, 7;
	@%p8 bra 	$L__BB3_17;
	ld.shared.f32 	%f22, [%r5+32];
	ld.shared.f32 	%f23, [%r5];
	add.f32 	%f24, %f22, %f23;
	st.shared.f32 	[%r5], %f24;
$L__BB3_17:
	bar.sync 	0;
	setp.gt.u32 	%p9, %r2, 3;
	@%p9 bra 	$L__BB3_19;
	ld.shared.f32 	%f25, [%r5+16];
	ld.shared.f32 	%f26, [%r5];
	add.f32 	%f27, %f25, %f26;
	st.shared.f32 	[%r5], %f27;
$L__BB3_19:
	bar.sync 	0;
	setp.gt.u32 	%p10, %r2, 1;
	@%p10 bra 	$L__BB3_21;
	ld.shared.f32 	%f28, [%r5+8];
	ld.shared.f32 	%f29, [%r5];
	add.f32 	%f30, %f28, %f29;
	st.shared.f32 	[%r5], %f30;
$L__BB3_21:
	bar.sync 	0;
	setp.ne.s32 	%p11, %r2, 0;
	@%p11 bra 	$L__BB3_23;
	ld.shared.f32 	%f31, [_ZZ14backward_step1PfS_S_jjE12partial_sums];
	ld.shared.f32 	%f32, [_ZZ14backward_step1PfS_S_jjE12partial_sums+4];
	add.f32 	%f33, %f31, %f32;
	shl.b32 	%r20, %r1, 6;
	add.s32 	%r21, %r3, %r20;
	cvta.to.global.u64 	%rd10, %rd3;
	mul.wide.u32 	%rd11, %r21, 4;
	add.s64 	%rd12, %rd10, %rd11;
	st.global.f32 	[%rd12], %f33;
$L__BB3_23:
	ret;

}
	// .globl	_Z14backward_step2PfS_S_
.visible .entry _Z14backward_step2PfS_S_(
	.param .u64 .ptr .align 1 _Z14backward_step2PfS_S__param_0,
	.param .u64 .ptr .align 1 _Z14backward_step2PfS_S__param_1,
	.param .u64 .ptr .align 1 _Z14backward_step2PfS_S__param_2
)
{
	.reg .pred 	%p<7>;
	.reg .b32 	%r<11>;
	.reg .b32 	%f<25>;
	.reg .b64 	%rd<12>;
	// demoted variable
	.shared .align 4 .b8 _ZZ14backward_step2PfS_S_E12partial_sums[256];
	ld.param.u64 	%rd3, [_Z14backward_step2PfS_S__param_0];
	ld.param.u64 	%rd1, [_Z14backward_step2PfS_S__param_1];
	ld.param.u64 	%rd2, [_Z14backward_step2PfS_S__param_2];
	cvta.to.global.u64 	%rd4, %rd3;
	mov.u32 	%r1, %ctaid.z;
	mov.u32 	%r4, %ntid.x;
	mov.u32 	%r5, %tid.y;
	mov.u32 	%r6, %tid.x;
	mad.lo.s32 	%r2, %r4, %r5, %r6;
	shl.b32 	%r7, %r1, 6;
	add.s32 	%r8, %r7, %r2;
	mul.wide.u32 	%rd5, %r8, 4;
	add.s64 	%rd6, %rd4, %rd5;
	ld.global.f32 	%f1, [%rd6];
	shl.b32 	%r9, %r2, 2;
	mov.u32 	%r10, _ZZ14backward_step2PfS_S_E12partial_sums;
	add.s32 	%r3, %r10, %r9;
	st.shared.f32 	[%r3], %f1;
	bar.sync 	0;
	setp.gt.u32 	%p1, %r2, 31;
	@%p1 bra 	$L__BB4_2;
	ld.shared.f32 	%f2, [%r3+128];
	ld.shared.f32 	%f3, [%r3];
	add.f32 	%f4, %f2, %f3;
	st.shared.f32 	[%r3], %f4;
$L__BB4_2:
	bar.sync 	0;
	setp.gt.u32 	%p2, %r2, 15;
	@%p2 bra 	$L__BB4_4;
	ld.shared.f32 	%f5, [%r3+64];
	ld.shared.f32 	%f6, [%r3];
	add.f32 	%f7, %f5, %f6;
	st.shared.f32 	[%r3], %f7;
$L__BB4_4:
	bar.sync 	0;
	setp.gt.u32 	%p3, %r2, 7;
	@%p3 bra 	$L__BB4_6;
	ld.shared.f32 	%f8, [%r3+32];
	ld.shared.f32 	%f9, [%r3];
	add.f32 	%f10, %f8, %f9;
	st.shared.f32 	[%r3], %f10;
$L__BB4_6:
	bar.sync 	0;
	setp.gt.u32 	%p4, %r2, 3;
	@%p4 bra 	$L__BB4_8;
	ld.shared.f32 	%f11, [%r3+16];
	ld.shared.f32 	%f12, [%r3];
	add.f32 	%f13, %f11, %f12;
	st.shared.f32 	[%r3], %f13;
$L__BB4_8:
	bar.sync 	0;
	setp.gt.u32 	%p5, %r2, 1;
	@%p5 bra 	$L__BB4_10;
	ld.shared.f32 	%f14, [%r3+8];
	ld.shared.f32 	%f15, [%r3];
	add.f32 	%f16, %f14, %f15;
	st.shared.f32 	[%r3], %f16;
$L__BB4_10:
	bar.sync 	0;
	setp.ne.s32 	%p6, %r2, 0;
	@%p6 bra 	$L__BB4_12;
	ld.shared.f32 	%f17, [_ZZ14backward_step2PfS_S_E12partial_sums+4];
	ld.shared.f32 	%f18, [_ZZ14backward_step2PfS_S_E12partial_sums];
	add.f32 	%f19, %f17, %f18;
	st.shared.f32 	[_ZZ14backward_step2PfS_S_E12partial_sums], %f19;
	cvta.to.global.u64 	%rd7, %rd1;
	mul.wide.u32 	%rd8, %r1, 4;
	add.s64 	%rd9, %rd7, %rd8;
	ld.global.f32 	%f20, [%rd9];
	mul.f32 	%f21, %f19, %f20;
	mov.f32 	%f22, 0f3F800000;
	sub.f32 	%f23, %f22, %f20;
	mul.f32 	%f24, %f21, %f23;
	cvta.to.global.u64 	%rd10, %rd2;
	add.s64 	%rd11, %rd10, %rd8;
	st.global.f32 	[%rd11], %f24;
$L__BB4_12:
	ret;

}
	// .globl	_Z15weight_gradientPfS_S_jj
.visible .entry _Z15weight_gradientPfS_S_jj(
	.param .u64 .ptr .align 1 _Z15weight_gradientPfS_S_jj_param_0,
	.param .u64 .ptr .align 1 _Z15weight_gradientPfS_S_jj_param_1,
	.param .u64 .ptr .align 1 _Z15weight_gradientPfS_S_jj_param_2,
	.param .u32 _Z15weight_gradientPfS_S_jj_param_3,
	.param .u32 _Z15weight_gradientPfS_S_jj_param_4
)
{
	.reg .pred 	%p<4>;
	.reg .b32 	%r<14>;
	.reg .b32 	%f<4>;
	.reg .b64 	%rd<13>;

	ld.param.u64 	%rd1, [_Z15weight_gradientPfS_S_jj_param_0];
	ld.param.u64 	%rd2, [_Z15weight_gradientPfS_S_jj_param_1];
	ld.param.u64 	%rd3, [_Z15weight_gradientPfS_S_jj_param_2];
	ld.param.u32 	%r3, [_Z15weight_gradientPfS_S_jj_param_3];
	ld.param.u32 	%r4, [_Z15weight_gradientPfS_S_jj_param_4];
	mov.u32 	%r6, %ctaid.x;
	mov.u32 	%r7, %ntid.x;
	mov.u32 	%r8, %tid.x;
	mad.lo.s32 	%r1, %r6, %r7, %r8;
	mov.u32 	%r9, %ctaid.y;
	mov.u32 	%r10, %ntid.y;
	mov.u32 	%r11, %tid.y;
	mad.lo.s32 	%r12, %r9, %r10, %r11;
	setp.ge.u32 	%p1, %r1, %r3;
	setp.ge.u32 	%p2, %r12, %r4;
	or.pred  	%p3, %p1, %p2;
	@%p3 bra 	$L__BB5_2;
	cvta.to.global.u64 	%rd4, %rd1;
	cvta.to.global.u64 	%rd5, %rd2;
	cvta.to.global.u64 	%rd6, %rd3;
	mul.wide.u32 	%rd7, %r1, 4;
	add.s64 	%rd8, %rd4, %rd7;
	ld.global.f32 	%f1, [%rd8];
	mul.wide.u32 	%rd9, %r12, 4;
	add.s64 	%rd10, %rd5, %rd9;
	ld.global.f32 	%f2, [%rd10];
	mul.f32 	%f3, %f1, %f2;
	mad.lo.s32 	%r13, %r3, %r12, %r1;
	mul.wide.u32 	%rd11, %r13, 4;
	add.s64 	%rd12, %rd6, %rd11;
	st.global.f32 	[%rd12], %f3;
$L__BB5_2:
	ret;

}
	// .globl	_Z11sum_of_1024PfS_jj
.visible .entry _Z11sum_of_1024PfS_jj(
	.param .u64 .ptr .align 1 _Z11sum_of_1024PfS_jj_param_0,
	.param .u64 .ptr .align 1 _Z11sum_of_1024PfS_jj_param_1,
	.param .u32 _Z11sum_of_1024PfS_jj_param_2,
	.param .u32 _Z11sum_of_1024PfS_jj_param_3
)
{
	.reg .pred 	%p<12>;
	.reg .b32 	%r<19>;
	.reg .b32 	%f<35>;
	.reg .b64 	%rd<9>;
	// demoted variable
	.shared .align 4 .b8 _ZZ11sum_of_1024PfS_jjE12partial_sums[4096];
	ld.param.u64 	%rd1, [_Z11sum_of_1024PfS_jj_param_0];
	ld.param.u64 	%rd2, [_Z11sum_of_1024PfS_jj_param_1];
	ld.param.u32 	%r6, [_Z11sum_of_1024PfS_jj_param_2];
	ld.param.u32 	%r7, [_Z11sum_of_1024PfS_jj_param_3];
	mov.u32 	%r8, %ntid.x;
	mov.u32 	%r9, %tid.y;
	mov.u32 	%r10, %tid.x;
	mad.lo.s32 	%r1, %r8, %r9, %r10;
	mov.u32 	%r11, %nctaid.y;
	mov.u32 	%r12, %ctaid.z;
	mov.u32 	%r13, %ctaid.y;
	mad.lo.s32 	%r2, %r11, %r12, %r13;
	mov.u32 	%r3, %ctaid.x;
	shl.b32 	%r14, %r3, 10;
	add.s32 	%r4, %r1, %r14;
	setp.ge.u32 	%p1, %r4, %r7;
	mov.f32 	%f34, 0f00000000;
	@%p1 bra 	$L__BB6_2;
	cvta.to.global.u64 	%rd3, %rd1;
	mad.lo.s32 	%r15, %r6, %r4, %r2;
	mul.wide.u32 	%rd4, %r15, 4;
	add.s64 	%rd5, %rd3, %rd4;
	ld.global.f32 	%f34, [%rd5];
$L__BB6_2:
	shl.b32 	%r16, %r1, 2;
	mov.u32 	%r17, _ZZ11sum_of_1024PfS_jjE12partial_sums;
	add.s32 	%r5, %r17, %r16;
	st.shared.f32 	[%r5], %f34;
	bar.sync 	0;
	setp.gt.u32 	%p2, %r1, 511;
	@%p2 bra 	$L__BB6_4;
	ld.shared.f32 	%f4, [%r5+2048];
	ld.shared.f32 	%f5, [%r5];
	add.f32 	%f6, %f4, %f5;
	st.shared.f32 	[%r5], %f6;
$L__BB6_4:
	bar.sync 	0;
	setp.gt.u32 	%p3, %r1, 255;
	@%p3 bra 	$L__BB6_6;
	ld.shared.f32 	%f7, [%r5+1024];
	ld.shared.f32 	%f8, [%r5];
	add.f32 	%f9, %f7, %f8;
	st.shared.f32 	[%r5], %f9;
$L__BB6_6:
	bar.sync 	0;
	setp.gt.u32 	%p4, %r1, 127;
	@%p4 bra 	$L__BB6_8;
	ld.shared.f32 	%f10, [%r5+512];
	ld.shared.f32 	%f11, [%r5];
	add.f32 	%f12, %f10, %f11;
	st.shared.f32 	[%r5], %f12;
$L__BB6_8:
	bar.sync 	0;
	setp.gt.u32 	%p5, %r1, 63;
	@%p5 bra 	$L__BB6_10;
	ld.shared.f32 	%f13, [%r5+256];
	ld.shared.f32 	%f14, [%r5];
	add.f32 	%f15, %f13, %f14;
	st.shared.f32 	[%r5], %f15;
$L__BB6_10:
	bar.sync 	0;
	setp.gt.u32 	%p6, %r1, 31;
	@%p6 bra 	$L__BB6_12;
	ld.shared.f32 	%f16, [%r5+128];
	ld.shared.f32 	%f17, [%r5];
	add.f32 	%f18, %f16, %f17;
	st.shared.f32 	[%r5], %f18;
$L__BB6_12:
	bar.sync 	0;
	setp.gt.u32 	%p7, %r1, 15;
	@%p7 bra 	$L__BB6_14;
	ld.shared.f32 	%f19, [%r5+64];
	ld.shared.f32 	%f20, [%r5];
	add.f32 	%f21, %f19, %f20;
	st.shared.f32 	[%r5], %f21;
$L__BB6_14:
	bar.sync 	0;
	setp.gt.u32 	%p8, %r1, 7;
	@%p8 bra 	$L__BB6_16;
	ld.shared.f32 	%f22, [%r5+32];
	ld.shared.f32 	%f23, [%r5];
	add.f32 	%f24, %f22, %f23;
	st.shared.f32 	[%r5], %f24;
$L__BB6_16:
	bar.sync 	0;
	setp.gt.u32 	%p9, %r1, 3;
	@%p9 bra 	$L__BB6_18;
	ld.shared.f32 	%f25, [%r5+16];
	ld.shared.f32 	%f26, [%r5];
	add.f32 	%f27, %f25, %f26;
	st.shared.f32 	[%r5], %f27;
$L__BB6_18:
	bar.sync 	0;
	setp.gt.u32 	%p10, %r1, 1;
	@%p10 bra 	$L__BB6_20;
	ld.shared.f32 	%f28, [%r5+8];
	ld.shared.f32 	%f29, [%r5];
	add.f32 	%f30, %f28, %f29;
	st.shared.f32 	[%r5], %f30;
$L__BB6_20:
	bar.sync 	0;
	setp.ne.s32 	%p11, %r1, 0;
	@%p11 bra 	$L__BB6_22;
	ld.shared.f32 	%f31, [_ZZ11sum_of_1024PfS_jjE12partial_sums];
	ld.shared.f32 	%f32, [_ZZ11sum_of_1024PfS_jjE12partial_sums+4];
	add.f32 	%f33, %f31, %f32;
	mad.lo.s32 	%r18, %r6, %r3, %r2;
	cvta.to.global.u64 	%rd6, %rd2;
	mul.wide.u32 	%rd7, %r18, 4;
	add.s64 	%rd8, %rd6, %rd7;
	st.global.f32 	[%rd8], %f33;
$L__BB6_22:
	ret;

}
	// .globl	_Z9grad_descPfS_jjf
.visible .entry _Z9grad_descPfS_jjf(
	.param .u64 .ptr .align 1 _Z9grad_descPfS_jjf_param_0,
	.param .u64 .ptr .align 1 _Z9grad_descPfS_jjf_param_1,
	.param .u32 _Z9grad_descPfS_jjf_param_2,
	.param .u32 _Z9grad_descPfS_jjf_param_3,
	.param .f32 _Z9grad_descPfS_jjf_param_4
)
{
	.reg .pred 	%p<2>;
	.reg .b32 	%r<19>;
	.reg .b32 	%f<8>;
	.reg .b64 	%rd<8>;

	ld.param.u64 	%rd1, [_Z9grad_descPfS_jjf_param_0];
	ld.param.u64 	%rd2, [_Z9grad_descPfS_jjf_param_1];
	ld.param.u32 	%r3, [_Z9grad_descPfS_jjf_param_2];
	ld.param.u32 	%r2, [_Z9grad_descPfS_jjf_param_3];
	ld.param.f32 	%f1, [_Z9grad_descPfS_jjf_param_4];
	mov.u32 	%r4, %ntid.x;
	mov.u32 	%r5, %ntid.y;
	mov.u32 	%r6, %ntid.z;
	mov.u32 	%r7, %nctaid.x;
	mov.u32 	%r8, %nctaid.y;
	mov.u32 	%r9, %ctaid.z;
	mov.u32 	%r10, %ctaid.y;
	mov.u32 	%r11, %ctaid.x;
	mad.lo.s32 	%r12, %r9, %r8, %r10;
	mad.lo.s32 	%r13, %r12, %r7, %r11;
	mov.u32 	%r14, %tid.z;
	mov.u32 	%r15, %tid.y;
	mov.u32 	%r16, %tid.x;
	mad.lo.s32 	%r17, %r13, %r6, %r14;
	mad.lo.s32 	%r18, %r17, %r5, %r15;
	mad.lo.s32 	%r1, %r18, %r4, %r16;
	setp.ge.u32 	%p1, %r1, %r3;
	@%p1 bra 	$L__BB7_2;
	cvta.to.global.u64 	%rd3, %rd2;
	cvta.to.global.u64 	%rd4, %rd1;
	mul.wide.u32 	%rd5, %r1, 4;
	add.s64 	%rd6, %rd3, %rd5;
	ld.global.f32 	%f2, [%rd6];
	add.s64 	%rd7, %rd4, %rd5;
	ld.global.f32 	%f3, [%rd7];
	mul.f32 	%f4, %f1, %f3;
	cvt.rn.f32.u32 	%f5, %r2;
	div.rn.f32 	%f6, %f4, %f5;
	sub.f32 	%f7, %f2, %f6;
	st.global.f32 	[%rd6], %f7;
$L__BB7_2:
	ret;

}


// ===== COMPILED SASS (sm_100) =====

	.target	sm_100

	.elftype	@"ET_EXEC"


//--------------------- .note.nv.tkinfo           --------------------------
	.section	.note.nv.tkinfo,"",@"SHT_NOTE"
	.sectionflags	@"SHF_NOTE_NV_TKINFO"
	.tkinfo
        /*0018*/ 	.word	0x00000002
        /*0030*/ 	.string	""
        /*0030*/ 	.string	"ptxas"
        /*0030*/ 	.string	"Cuda compilation tools, release 13.0, V13.0.88"
        /*0030*/ 	.string	"Build cuda_13.0.r13.0/compiler.36424714_0"
        /*0030*/ 	.string	"-arch sm_100 -m 64 "



//--------------------- .note.nv.cuinfo           --------------------------
	.section	.note.nv.cuinfo,"",@"SHT_NOTE"
	.sectionflags	@"SHF_NOTE_NV_CUINFO"
        /*0018*/ 	.short	0x0002
        /*001a*/ 	.short	0x0064
        /*001c*/ 	.short	0x0082
	.zero		2


//--------------------- .nv.info                  --------------------------
	.section	.nv.info,"",@"SHT_CUDA_INFO"
	.align	4


	//----- nvinfo : EIATTR_REGCOUNT
	.align		4
        /*0000*/ 	.byte	0x04, 0x2f
        /*0002*/ 	.short	(.L_1 - .L_0)
	.align		4
.L_0:
        /*0004*/ 	.word	index@(_Z13forward_step1PfS_S_j)
        /*0008*/ 	.word	0x0000000e


	//----- nvinfo : EIATTR_FRAME_SIZE
	.align		4
.L_1:
        /*000c*/ 	.byte	0x04, 0x11
        /*000e*/ 	.short	(.L_3 - .L_2)
	.align		4
.L_2:
        /*0010*/ 	.word	index@(_Z13forward_step1PfS_S_j)
        /*0014*/ 	.word	0x00000000


	//----- nvinfo : EIATTR_REGCOUNT
	.align		4
.L_3:
        /*0018*/ 	.byte	0x04, 0x2f
        /*001a*/ 	.short	(.L_5 - .L_4)
	.align		4
.L_4:
        /*001c*/ 	.word	index@(_Z13forward_step2PfS_S_)
        /*0020*/ 	.word	0x0000000e


	//----- nvinfo : EIATTR_FRAME_SIZE
	.align		4
.L_5:
        /*0024*/ 	.byte	0x04, 0x11
        /*0026*/ 	.short	(.L_7 - .L_6)
	.align		4
.L_6:
        /*0028*/ 	.word	index@($__internal_1_$__cuda_sm20_rcp_rn_f32_slowpath)
        /*002c*/ 	.word	0x00000000


	//----- nvinfo : EIATTR_FRAME_SIZE
	.align		4
.L_7:
        /*0030*/ 	.byte	0x04, 0x11
        /*0032*/ 	.short	(.L_9 - .L_8)
	.align		4
.L_8:
        /*0034*/ 	.word	index@(_Z13forward_step2PfS_S_)
        /*0038*/ 	.word	0x00000000


	//----- nvinfo : EIATTR_REGCOUNT
	.align		4
.L_9:
        /*003c*/ 	.byte	0x04, 0x2f
        /*003e*/ 	.short	(.L_11 - .L_10)
	.align		4
.L_10:
        /*0040*/ 	.word	index@(_Z12output_errorPfS_S_)
        /*0044*/ 	.word	0x0000000e


	//----- nvinfo : EIATTR_FRAME_SIZE
	.align		4
.L_11:
        /*0048*/ 	.byte	0x04, 0x11
        /*004a*/ 	.short	(.L_13 - .L_12)
	.align		4
.L_12:
        /*004c*/ 	.word	index@(_Z12output_errorPfS_S_)
        /*0050*/ 	.word	0x00000000


	//----- nvinfo : EIATTR_REGCOUNT
	.align		4
.L_13:
        /*0054*/ 	.byte	0x04, 0x2f
        /*0056*/ 	.short	(.L_15 - .L_14)
	.align		4
.L_14:
        /*0058*/ 	.word	index@(_Z14backward_step1PfS_S_jj)
        /*005c*/ 	.word	0x0000000e


	//----- nvinfo : EIATTR_FRAME_SIZE
	.align		4
.L_15:
        /*0060*/ 	.byte	0x04, 0x11
        /*0062*/ 	.short	(.L_17 - .L_16)
	.align		4
.L_16:
        /*0064*/ 	.word	index@(_Z14backward_step1PfS_S_jj)
        /*0068*/ 	.word	0x00000000


	//----- nvinfo : EIATTR_REGCOUNT
	.align		4
.L_17:
        /*006c*/ 	.byte	0x04, 0x2f
        /*006e*/ 	.short	(.L_19 - .L_18)
	.align		4
.L_18:
        /*0070*/ 	.word	index@(_Z14backward_step2PfS_S_)
        /*0074*/ 	.word	0x0000000c


	//----- nvinfo : EIATTR_FRAME_SIZE
	.align		4
.L_19:
        /*0078*/ 	.byte	0x04, 0x11
        /*007a*/ 	.short	(.L_21 - .L_20)
	.align		4
.L_20:
        /*007c*/ 	.word	index@(_Z14backward_step2PfS_S_)
        /*0080*/ 	.word	0x00000000


	//----- nvinfo : EIATTR_REGCOUNT
	.align		4
.L_21:
        /*0084*/ 	.byte	0x04, 0x2f
        /*0086*/ 	.short	(.L_23 - .L_22)
	.align		4
.L_22:
        /*0088*/ 	.word	index@(_Z15weight_gradientPfS_S_jj)
        /*008c*/ 	.word	0x0000000c


	//----- nvinfo : EIATTR_FRAME_SIZE
	.align		4
.L_23:
        /*0090*/ 	.byte	0x04, 0x11
        /*0092*/ 	.short	(.L_25 - .L_24)
	.align		4
.L_24:
        /*0094*/ 	.word	index@(_Z15weight_gradientPfS_S_jj)
        /*0098*/ 	.word	0x00000000


	//----- nvinfo : EIATTR_REGCOUNT
	.align		4
.L_25:
        /*009c*/ 	.byte	0x04, 0x2f
        /*009e*/ 	.short	(.L_27 - .L_26)
	.align		4
.L_26:
        /*00a0*/ 	.word	index@(_Z11sum_of_1024PfS_jj)
        /*00a4*/ 	.word	0x0000000c


	//----- nvinfo : EIATTR_FRAME_SIZE
	.align		4
.L_27:
        /*00a8*/ 	.byte	0x04, 0x11
        /*00aa*/ 	.short	(.L_29 - .L_28)
	.align		4
.L_28:
        /*00ac*/ 	.word	index@(_Z11sum_of_1024PfS_jj)
        /*00b0*/ 	.word	0x00000000


	//----- nvinfo : EIATTR_REGCOUNT
	.align		4
.L_29:
        /*00b4*/ 	.byte	0x04, 0x2f
        /*00b6*/ 	.short	(.L_31 - .L_30)
	.align		4
.L_30:
        /*00b8*/ 	.word	index@(_Z9grad_descPfS_jjf)
        /*00bc*/ 	.word	0x00000012


	//----- nvinfo : EIATTR_FRAME_SIZE
	.align		4
.L_31:
        /*00c0*/ 	.byte	0x04, 0x11
        /*00c2*/ 	.short	(.L_33 - .L_32)
	.align		4
.L_32:
        /*00c4*/ 	.word	index@($__internal_0_$__cuda_sm3x_div_rn_noftz_f32_slowpath)
        /*00c8*/ 	.word	0x00000000


	//----- nvinfo : EIATTR_FRAME_SIZE
	.align		4
.L_33:
        /*00cc*/ 	.byte	0x04, 0x11
        /*00ce*/ 	.short	(.L_35 - .L_34)
	.align		4
.L_34:
        /*00d0*/ 	.word	index@(_Z9grad_descPfS_jjf)
        /*00d4*/ 	.word	0x00000000


	//----- nvinfo : EIATTR_MIN_STACK_SIZE
	.align		4
.L_35:
        /*00d8*/ 	.byte	0x04, 0x12
        /*00da*/ 	.short	(.L_37 - .L_36)
	.align		4
.L_36:
        /*00dc*/ 	.word	index@(_Z9grad_descPfS_jjf)
        /*00e0*/ 	.word	0x00000000


	//----- nvinfo : EIATTR_MIN_STACK_SIZE
	.align		4
.L_37:
        /*00e4*/ 	.byte	0x04, 0x12
        /*00e6*/ 	.short	(.L_39 - .L_38)
	.align		4
.L_38:
        /*00e8*/ 	.word	index@(_Z11sum_of_1024PfS_jj)
        /*00ec*/ 	.word	0x00000000


	//----- nvinfo : EIATTR_MIN_STACK_SIZE
	.align		4
.L_39:
        /*00f0*/ 	.byte	0x04, 0x12
        /*00f2*/ 	.short	(.L_41 - .L_40)
	.align		4
.L_40:
        /*00f4*/ 	.word	index@(_Z15weight_gradientPfS_S_jj)
        /*00f8*/ 	.word	0x00000000


	//----- nvinfo : EIATTR_MIN_STACK_SIZE
	.align		4
.L_41:
        /*00fc*/ 	.byte	0x04, 0x12
        /*00fe*/ 	.short	(.L_43 - .L_42)
	.align		4
.L_42:
        /*0100*/ 	.word	index@(_Z14backward_step2PfS_S_)
        /*0104*/ 	.word	0x00000000


	//----- nvinfo : EIATTR_MIN_STACK_SIZE
	.align		4
.L_43:
        /*0108*/ 	.byte	0x04, 0x12
        /*010a*/ 	.short	(.L_45 - .L_44)
	.align		4
.L_44:
        /*010c*/ 	.word	index@(_Z14backward_step1PfS_S_jj)
        /*0110*/ 	.word	0x00000000


	//----- nvinfo : EIATTR_MIN_STACK_SIZE
	.align		4
.L_45:
        /*0114*/ 	.byte	0x04, 0x12
        /*0116*/ 	.short	(.L_47 - .L_46)
	.align		4
.L_46:
        /*0118*/ 	.word	index@(_Z12output_errorPfS_S_)
        /*011c*/ 	.word	0x00000000


	//----- nvinfo : EIATTR_MIN_STACK_SIZE
	.align		4
.L_47:
        /*0120*/ 	.byte	0x04, 0x12
        /*0122*/ 	.short	(.L_49 - .L_48)
	.align		4
.L_48:
        /*0124*/ 	.word	index@(_Z13forward_step2PfS_S_)
        /*0128*/ 	.word	0x00000000


	//----- nvinfo : EIATTR_MIN_STACK_SIZE
	.align		4
.L_49:
        /*012c*/ 	.byte	0x04, 0x12
        /*012e*/ 	.short	(.L_51 - .L_50)
	.align		4
.L_50:
        /*0130*/ 	.word	index@(_Z13forward_step1PfS_S_j)
        /*0134*/ 	.word	0x00000000
.L_51:


//--------------------- .nv.compat                --------------------------
	.section	.nv.compat,"",@"SHT_CUDA_COMPAT_INFO"
	.align	4
        /*0000*/ 	.byte	0x02, 0x09, 0x00, 0x00, 0x02, 0x02, 0x01, 0x00, 0x02, 0x05, 0x05, 0x00, 0x03, 0x07, 0x01, 0x01
        /*0010*/ 	.byte	0x02, 0x03, 0x00, 0x00, 0x02, 0x06, 0x01, 0x00, 0x04, 0x0b, 0x08, 0x00, 0x01, 0x00, 0x00, 0x00
        /*0020*/ 	.byte	0x00, 0x00, 0x00, 0x00


//--------------------- .nv.info._Z9grad_descPfS_jjf --------------------------
	.section	.nv.info._Z9grad_descPfS_jjf,"",@"SHT_CUDA_INFO"
	.sectionflags	@""
	.align	4


	//----- nvinfo : EIATTR_CUDA_API_VERSION
	.align		4
        /*0000*/ 	.byte	0x04, 0x37
        /*0002*/ 	.short	(.L_53 - .L_52)
.L_52:
        /*0004*/ 	.word	0x00000082


	//----- nvinfo : EIATTR_KPARAM_INFO
	.align		4
.L_53:
        /*0008*/ 	.byte	0x04, 0x17
        /*000a*/ 	.short	(.L_55 - .L_54)
.L_54:
        /*000c*/ 	.word	0x00000000
        /*0010*/ 	.short	0x0004
        /*0012*/ 	.short	0x0018
        /*0014*/ 	.byte	0x00, 0xf0, 0x11, 0x00


	//----- nvinfo : EIATTR_KPARAM_INFO
	.align		4
.L_55:
        /*0018*/ 	.byte	0x04, 0x17
        /*001a*/ 	.short	(.L_57 - .L_56)
.L_56:
        /*001c*/ 	.word	0x00000000
        /*0020*/ 	.short	0x0003
        /*0022*/ 	.short	0x0014
        /*0024*/ 	.byte	0x00, 0xf0, 0x11, 0x00


	//----- nvinfo : EIATTR_KPARAM_INFO
	.align		4
.L_57:
        /*0028*/ 	.byte	0x04, 0x17
        /*002a*/ 	.short	(.L_59 - .L_58)
.L_58:
        /*002c*/ 	.word	0x00000000
        /*0030*/ 	.short	0x0002
        /*0032*/ 	.short	0x0010
        /*0034*/ 	.byte	0x00, 0xf0, 0x11, 0x00


	//----- nvinfo : EIATTR_KPARAM_INFO
	.align		4
.L_59:
        /*0038*/ 	.byte	0x04, 0x17
        /*003a*/ 	.short	(.L_61 - .L_60)
.L_60:
        /*003c*/ 	.word	0x00000000
        /*0040*/ 	.short	0x0001
        /*0042*/ 	.short	0x0008
        /*0044*/ 	.byte	0x00, 0xf5, 0x21, 0x00


	//----- nvinfo : EIATTR_KPARAM_INFO
	.align		4
.L_61:
        /*0048*/ 	.byte	0x04, 0x17
        /*004a*/ 	.short	(.L_63 - .L_62)
.L_62:
        /*004c*/ 	.word	0x00000000
        /*0050*/ 	.short	0x0000
        /*0052*/ 	.short	0x0000
        /*0054*/ 	.byte	0x00, 0xf5, 0x21, 0x00


	//----- nvinfo : EIATTR_SPARSE_MMA_MASK
	.align		4
.L_63:
        /*0058*/ 	.byte	0x03, 0x50
        /*005a*/ 	.short	0x0000


	//----- nvinfo : EIATTR_MAXREG_COUNT
	.align		4
        /*005c*/ 	.byte	0x03, 0x1b
        /*005e*/ 	.short	0x00ff


	//----- nvinfo : EIATTR_MERCURY_ISA_VERSION
	.align		4
        /*0060*/ 	.byte	0x03, 0x5f
        /*0062*/ 	.short	0x0101


	//----- nvinfo : EIATTR_VRC_CTA_INIT_COUNT
	.align		4
        /*0064*/ 	.byte	0x02, 0x4a
	.zero		1
	.zero		1


	//----- nvinfo : EIATTR_EXIT_INSTR_OFFSETS
	.align		4
        /*0068*/ 	.byte	0x04, 0x1c
        /*006a*/ 	.short	(.L_65 - .L_64)


	//   ....[0]....
.L_64:
        /*006c*/ 	.word	0x00000130


	//   ....[1]....
        /*0070*/ 	.word	0x000002e0


	//----- nvinfo : EIATTR_CRS_STACK_SIZE
	.align		4
.L_65:
        /*0074*/ 	.byte	0x04, 0x1e
        /*0076*/ 	.short	(.L_67 - .L_66)
.L_66:
        /*0078*/ 	.word	0x00000000


	//----- nvinfo : EIATTR_CBANK_PARAM_SIZE
	.align		4
.L_67:
        /*007c*/ 	.byte	0x03, 0x19
        /*007e*/ 	.short	0x001c


	//----- nvinfo : EIATTR_PARAM_CBANK
	.align		4
        /*0080*/ 	.byte	0x04, 0x0a
        /*0082*/ 	.short	(.L_69 - .L_68)
	.align		4
.L_68:
        /*0084*/ 	.word	index@(.nv.constant0._Z9grad_descPfS_jjf)
        /*0088*/ 	.short	0x0380
        /*008a*/ 	.short	0x001c


	//----- nvinfo : EIATTR_SW_WAR
	.align		4
.L_69:
        /*008c*/ 	.byte	0x04, 0x36
        /*008e*/ 	.short	(.L_71 - .L_70)
.L_70:
        /*0090*/ 	.word	0x00000008
.L_71:


//--------------------- .nv.info._Z11sum_of_1024PfS_jj --------------------------
	.section	.nv.info._Z11sum_of_1024PfS_jj,"",@"SHT_CUDA_INFO"
	.sectionflags	@""
	.align	4


	//----- nvinfo : EIATTR_CUDA_API_VERSION
	.align		4
        /*0000*/ 	.byte	0x04, 0x37
        /*0002*/ 	.short	(.L_73 - .L_72)
.L_72:
        /*0004*/ 	.word	0x00000082


	//----- nvinfo : EIATTR_KPARAM_INFO
	.align		4
.L_73:
        /*0008*/ 	.byte	0x04, 0x17
        /*000a*/ 	.short	(.L_75 - .L_74)
.L_74:
        /*000c*/ 	.word	0x00000000
        /*0010*/ 	.short	0x0003
        /*0012*/ 	.short	0x0014
        /*0014*/ 	.byte	0x00, 0xf0, 0x11, 0x00


	//----- nvinfo : EIATTR_KPARAM_INFO
	.align		4
.L_75:
        /*0018*/ 	.byte	0x04, 0x17
        /*001a*/ 	.short	(.L_77 - .L_76)
.L_76:
        /*001c*/ 	.word	0x00000000
        /*0020*/ 	.short	0x0002
        /*0022*/ 	.short	0x0010
        /*0024*/ 	.byte	0x00, 0xf0, 0x11, 0x00


	//----- nvinfo : EIATTR_KPARAM_INFO
	.align		4
.L_77:
        /*0028*/ 	.byte	0x04, 0x17
        /*002a*/ 	.short	(.L_79 - .L_78)
.L_78:
        /*002c*/ 	.word	0x00000000
        /*0030*/ 	.short	0x0001
        /*0032*/ 	.short	0x0008
        /*0034*/ 	.byte	0x00, 0xf5, 0x21, 0x00


	//----- nvinfo : EIATTR_KPARAM_INFO
	.align		4
.L_79:
        /*0038*/ 	.byte	0x04, 0x17
        /*003a*/ 	.short	(.L_81 - .L_80)
.L_80:
        /*003c*/ 	.word	0x00000000
        /*0040*/ 	.short	0x0000
        /*0042*/ 	.short	0x0000
        /*0044*/ 	.byte	0x00, 0xf5, 0x21, 0x00


	//----- nvinfo : EIATTR_SPARSE_MMA_MASK
	.align		4
.L_81:
        /*0048*/ 	.byte	0x03, 0x50
        /*004a*/ 	.short	0x0000


	//----- nvinfo : EIATTR_MAXREG_COUNT
	.align		4
        /*004c*/ 	.byte	0x03, 0x1b
        /*004e*/ 	.short	0x00ff


	//----- nvinfo : EIATTR_NUM_BARRIERS
	.align		4
        /*0050*/ 	.byte	0x02, 0x4c
        /*0052*/ 	.byte	0x01
	.zero		1


	//----- nvinfo : EIATTR_MERCURY_ISA_VERSION
	.align		4
        /*0054*/ 	.byte	0x03, 0x5f
        /*0056*/ 	.short	0x0101


	//----- nvinfo : EIATTR_VRC_CTA_INIT_COUNT
	.align		4
        /*0058*/ 	.byte	0x02, 0x4a
	.zero		1
	.zero		1


	//----- nvinfo : EIATTR_EXIT_INSTR_OFFSETS
	.align		4
        /*005c*/ 	.byte	0x04, 0x1c
        /*005e*/ 	.short	(.L_83 - .L_82)


	//   ....[0]....
.L_82:
        /*0060*/ 	.word	0x00000510


	//   ....[1]....
        /*0064*/ 	.word	0x00000590


	//----- nvinfo : EIATTR_CBANK_PARAM_SIZE
	.align		4
.L_83:
        /*0068*/ 	.byte	0x03, 0x19
        /*006a*/ 	.short	0x0018


	//----- nvinfo : EIATTR_PARAM_CBANK
	.align		4
        /*006c*/ 	.byte	0x04, 0x0a
        /*006e*/ 	.short	(.L_85 - .L_84)
	.align		4
.L_84:
        /*0070*/ 	.word	index@(.nv.constant0._Z11sum_of_1024PfS_jj)
        /*0074*/ 	.short	0x0380
        /*0076*/ 	.short	0x0018


	//----- nvinfo : EIATTR_SW_WAR
	.align		4
.L_85:
        /*0078*/ 	.byte	0x04, 0x36
        /*007a*/ 	.short	(.L_87 - .L_86)
.L_86:
        /*007c*/ 	.word	0x00000008
.L_87:


//--------------------- .nv.info._Z15weight_gradientPfS_S_jj --------------------------
	.section	.nv.info._Z15weight_gradientPfS_S_jj,"",@"SHT_CUDA_INFO"
	.sectionflags	@""
	.align	4


	//----- nvinfo : EIATTR_CUDA_API_VERSION
	.align		4
        /*0000*/ 	.byte	0x04, 0x37
        /*0002*/ 	.short	(.L_89 - .L_88)
.L_88:
        /*0004*/ 	.word	0x00000082


	//----- nvinfo : EIATTR_KPARAM_INFO
	.align		4
.L_89:
        /*0008*/ 	.byte	0x04, 0x17
        /*000a*/ 	.short	(.L_91 - .L_90)
.L_90:
        /*000c*/ 	.word	0x00000000
        /*0010*/ 	.short	0x0004
        /*0012*/ 	.short	0x001c
        /*0014*/ 	.byte	0x00, 0xf0, 0x11, 0x00


	//----- nvinfo : EIATTR_KPARAM_INFO
	.align		4
.L_91:
        /*0018*/ 	.byte	0x04, 0x17
        /*001a*/ 	.short	(.L_93 - .L_92)
.L_92:
        /*001c*/ 	.word	0x00000000
        /*0020*/ 	.short	0x0003
        /*0022*/ 	.short	0x0018
        /*0024*/ 	.byte	0x00, 0xf0, 0x11, 0x00


	//----- nvinfo : EIATTR_KPARAM_INFO
	.align		4
.L_93:
        /*0028*/ 	.byte	0x04, 0x17
        /*002a*/ 	.short	(.L_95 - .L_94)
.L_94:
        /*002c*/ 	.word	0x00000000
        /*0030*/ 	.short	0x0002
        /*0032*/ 	.short	0x0010
        /*0034*/ 	.byte	0x00, 0xf5, 0x21, 0x00


	//----- nvinfo : EIATTR_KPARAM_INFO
	.align		4
.L_95:
        /*0038*/ 	.byte	0x04, 0x17
        /*003a*/ 	.short	(.L_97 - .L_96)
.L_96:
        /*003c*/ 	.word	0x00000000
        /*0040*/ 	.short	0x0001
        /*0042*/ 	.short	0x0008
        /*0044*/ 	.byte	0x00, 0xf5, 0x21, 0x00


	//----- nvinfo : EIATTR_KPARAM_INFO
	.align		4
.L_97:
        /*0048*/ 	.byte	0x04, 0x17
        /*004a*/ 	.short	(.L_99 - .L_98)
.L_98:
        /*004c*/ 	.word	0x00000000
        /*0050*/ 	.short	0x0000
        /*0052*/ 	.short	0x0000
        /*0054*/ 	.byte	0x00, 0xf5, 0x21, 0x00


	//----- nvinfo : EIATTR_SPARSE_MMA_MASK
	.align		4
.L_99:
        /*0058*/ 	.byte	0x03, 0x50
        /*005a*/ 	.short	0x0000


	//----- nvinfo : EIATTR_MAXREG_COUNT
	.align		4
        /*005c*/ 	.byte	0x03, 0x1b
        /*005e*/ 	.short	0x00ff


	//----- nvinfo : EIATTR_MERCURY_ISA_VERSION
	.align		4
        /*0060*/ 	.byte	0x03, 0x5f
        /*0062*/ 	.short	0x0101


	//----- nvinfo : EIATTR_VRC_CTA_INIT_COUNT
	.align		4
        /*0064*/ 	.byte	0x02, 0x4a
	.zero		1
	.zero		1


	//----- nvinfo : EIATTR_EXIT_INSTR_OFFSETS
	.align		4
        /*0068*/ 	.byte	0x04, 0x1c
        /*006a*/ 	.short	(.L_101 - .L_100)


	//   ....[0]....
.L_100:
        /*006c*/ 	.word	0x000000c0


	//   ....[1]....
        /*0070*/ 	.word	0x00000190


	//----- nvinfo : EIATTR_CBANK_PARAM_SIZE
	.align		4
.L_101:
        /*0074*/ 	.byte	0x03, 0x19
        /*0076*/ 	.short	0x0020


	//----- nvinfo : EIATTR_PARAM_CBANK
	.align		4
        /*0078*/ 	.byte	0x04, 0x0a
        /*007a*/ 	.short	(.L_103 - .L_102)
	.align		4
.L_102:
        /*007c*/ 	.word	index@(.nv.constant0._Z15weight_gradientPfS_S_jj)
        /*0080*/ 	.short	0x0380
        /*0082*/ 	.short	0x0020


	//----- nvinfo : EIATTR_SW_WAR
	.align		4
.L_103:
        /*0084*/ 	.byte	0x04, 0x36
        /*0086*/ 	.short	(.L_105 - .L_104)
.L_104:
        /*0088*/ 	.word	0x00000008
.L_105:


//--------------------- .nv.info._Z14backward_step2PfS_S_ --------------------------
	.section	.nv.info._Z14backward_step2PfS_S_,"",@"SHT_CUDA_INFO"
	.sectionflags	@""
	.align	4


	//----- nvinfo : EIATTR_CUDA_API_VERSION
	.align		4
        /*0000*/ 	.byte	0x04, 0x37
        /*0002*/ 	.short	(.L_107 - .L_106)
.L_106:
        /*0004*/ 	.word	0x00000082


	//----- nvinfo : EIATTR_KPARAM_INFO
	.align		4
.L_107:
        /*0008*/ 	.byte	0x04, 0x17
        /*000a*/ 	.short	(.L_109 - .L_108)
.L_108:
        /*000c*/ 	.word	0x00000000
        /*0010*/ 	.short	0x0002
        /*0012*/ 	.short	0x0010
        /*0014*/ 	.byte	0x00, 0xf5, 0x21, 0x00


	//----- nvinfo : EIATTR_KPARAM_INFO
	.align		4
.L_109:
        /*0018*/ 	.byte	0x04, 0x17
        /*001a*/ 	.short	(.L_111 - .L_110)
.L_110:
        /*001c*/ 	.word	0x00000000
        /*0020*/ 	.short	0x0001
        /*0022*/ 	.short	0x0008
        /*0024*/ 	.byte	0x00, 0xf5, 0x21, 0x00


	//----- nvinfo : EIATTR_KPARAM_INFO
	.align		4
.L_111:
        /*0028*/ 	.byte	0x04, 0x17
        /*002a*/ 	.short	(.L_113 - .L_112)
.L_112:
        /*002c*/ 	.word	0x00000000
        /*0030*/ 	.short	0x0000
        /*0032*/ 	.short	0x0000
        /*0034*/ 	.byte	0x00, 0xf5, 0x21, 0x00


	//----- nvinfo : EIATTR_SPARSE_MMA_MASK
	.align		4
.L_113:
        /*0038*/ 	.byte	0x03, 0x50
        /*003a*/ 	.short	0x0000


	//----- nvinfo : EIATTR_MAXREG_COUNT
	.align		4
        /*003c*/ 	.byte	0x03, 0x1b
        /*003e*/ 	.short	0x00ff


	//----- nvinfo : EIATTR_NUM_BARRIERS
	.align		4
        /*0040*/ 	.byte	0x02, 0x4c
        /*0042*/ 	.byte	0x01
	.zero		1


	//----- nvinfo : EIATTR_MERCURY_ISA_VERSION
	.align		4
        /*0044*/ 	.byte	0x03, 0x5f
        /*0046*/ 	.short	0x0101


	//----- nvinfo : EIATTR_VRC_CTA_INIT_COUNT
	.align		4
        /*0048*/ 	.byte	0x02, 0x4a
	.zero		1
	.zero		1


	//----- nvinfo : EIATTR_EXIT_INSTR_OFFSETS
	.align		4
        /*004c*/ 	.byte	0x04, 0x1c
        /*004e*/ 	.short	(.L_115 - .L_114)


	//   ....[0]....
.L_114:
        /*0050*/ 	.word	0x00000300


	//   ....[1]....
        /*0054*/ 	.word	0x000003d0


	//----- nvinfo : EIATTR_CBANK_PARAM_SIZE
	.align		4
.L_115:
        /*0058*/ 	.byte	0x03, 0x19
        /*005a*/ 	.short	0x0018


	//----- nvinfo : EIATTR_PARAM_CBANK
	.align		4
        /*005c*/ 	.byte	0x04, 0x0a
        /*005e*/ 	.short	(.L_117 - .L_116)
	.align		4
.L_116:
        /*0060*/ 	.word	index@(.nv.constant0._Z14backward_step2PfS_S_)
        /*0064*/ 	.short	0x0380
        /*0066*/ 	.short	0x0018


	//----- nvinfo : EIATTR_SW_WAR
	.align		4
.L_117:
        /*0068*/ 	.byte	0x04, 0x36
        /*006a*/ 	.short	(.L_119 - .L_118)
.L_118:
        /*006c*/ 	.word	0x00000008
.L_119:


//--------------------- .nv.info._Z14backward_step1PfS_S_jj --------------------------
	.section	.nv.info._Z14backward_step1PfS_S_jj,"",@"SHT_CUDA_INFO"
	.sectionflags	@""
	.align	4


	//----- nvinfo : EIATTR_CUDA_API_VERSION
	.align		4
        /*0000*/ 	.byte	0x04, 0x37
        /*0002*/ 	.short	(.L_121 - .L_120)
.L_120:
        /*0004*/ 	.word	0x00000082


	//----- nvinfo : EIATTR_KPARAM_INFO
	.align		4
.L_121:
        /*0008*/ 	.byte	0x04, 0x17
        /*000a*/ 	.short	(.L_123 - .L_122)
.L_122:
        /*000c*/ 	.word	0x00000000
        /*0010*/ 	.short	0x0004
        /*0012*/ 	.short	0x001c
        /*0014*/ 	.byte	0x00, 0xf0, 0x11, 0x00


	//----- nvinfo : EIATTR_KPARAM_INFO
	.align		4
.L_123:
        /*0018*/ 	.byte	0x04, 0x17
        /*001a*/ 	.short	(.L_125 - .L_124)
.L_124:
        /*001c*/ 	.word	0x00000000
        /*0020*/ 	.short	0x0003
        /*0022*/ 	.short	0x0018
        /*0024*/ 	.byte	0x00, 0xf0, 0x11, 0x00


	//----- nvinfo : EIATTR_KPARAM_INFO
	.align		4
.L_125:
        /*0028*/ 	.byte	0x04, 0x17
        /*002a*/ 	.short	(.L_127 - .L_126)
.L_126:
        /*002c*/ 	.word	0x00000000
        /*0030*/ 	.short	0x0002
        /*0032*/ 	.short	0x0010
        /*0034*/ 	.byte	0x00, 0xf5, 0x21, 0x00


	//----- nvinfo : EIATTR_KPARAM_INFO
	.align		4
.L_127:
        /*0038*/ 	.byte	0x04, 0x17
        /*003a*/ 	.short	(.L_129 - .L_128)
.L_128:
        /*003c*/ 	.word	0x00000000
        /*0040*/ 	.short	0x0001
        /*0042*/ 	.short	0x0008
        /*0044*/ 	.byte	0x00, 0xf5, 0x21, 0x00


	//----- nvinfo : EIATTR_KPARAM_INFO
	.align		4
.L_129:
        /*0048*/ 	.byte	0x04, 0x17
        /*004a*/ 	.short	(.L_131 - .L_130)
.L_130:
        /*004c*/ 	.word	0x00000000
        /*0050*/ 	.short	0x0000
        /*0052*/ 	.short	0x0000
        /*0054*/ 	.byte	0x00, 0xf5, 0x21, 0x00


	//----- nvinfo : EIATTR_SPARSE_MMA_MASK
	.align		4
.L_131:
        /*0058*/ 	.byte	0x03, 0x50
        /*005a*/ 	.short	0x0000


	//----- nvinfo : EIATTR_MAXREG_COUNT
	.align		4
        /*005c*/ 	.byte	0x03, 0x1b
        /*005e*/ 	.short	0x00ff


	//----- nvinfo : EIATTR_NUM_BARRIERS
	.align		4
        /*0060*/ 	.byte	0x02, 0x4c
        /*0062*/ 	.byte	0x01
	.zero		1


	//----- nvinfo : EIATTR_MERCURY_ISA_VERSION
	.align		4
        /*0064*/ 	.byte	0x03, 0x5f
        /*0066*/ 	.short	0x0101


	//----- nvinfo : EIATTR_VRC_CTA_INIT_COUNT
	.align		4
        /*0068*/ 	.byte	0x02, 0x4a
	.zero		1
	.zero		1


	//----- nvinfo : EIATTR_EXIT_INSTR_OFFSETS
	.align		4
        /*006c*/ 	.byte	0x04, 0x1c
        /*006e*/ 	.short	(.L_133 - .L_132)


	//   ....[0]....
.L_132:
        /*0070*/ 	.word	0x00000570


	//   ....[1]....
        /*0074*/ 	.word	0x000005e0


	//----- nvinfo : EIATTR_CBANK_PARAM_SIZE
	.align		4
.L_133:
        /*0078*/ 	.byte	0x03, 0x19
        /*007a*/ 	.short	0x0020


	//----- nvinfo : EIATTR_PARAM_CBANK
	.align		4
        /*007c*/ 	.byte	0x04, 0x0a
        /*007e*/ 	.short	(.L_135 - .L_134)
	.align		4
.L_134:
        /*0080*/ 	.word	index@(.nv.constant0._Z14backward_step1PfS_S_jj)
        /*0084*/ 	.short	0x0380
        /*0086*/ 	.short	0x0020


	//----- nvinfo : EIATTR_SW_WAR
	.align		4
.L_135:
        /*0088*/ 	.byte	0x04, 0x36
        /*008a*/ 	.short	(.L_137 - .L_136)
.L_136:
        /*008c*/ 	.word	0x00000008
.L_137:


//--------------------- .nv.info._Z12output_errorPfS_S_ --------------------------
	.section	.nv.info._Z12output_errorPfS_S_,"",@"SHT_CUDA_INFO"
	.sectionflags	@""
	.align	4


	//----- nvinfo : EIATTR_CUDA_API_VERSION
	.align		4
        /*0000*/ 	.byte	0x04, 0x37
        /*0002*/ 	.short	(.L_139 - .L_138)
.L_138:
        /*0004*/ 	.word	0x00000082


	//----- nvinfo : EIATTR_KPARAM_INFO
	.align		4
.L_139:
        /*0008*/ 	.byte	0x04, 0x17
        /*000a*/ 	.short	(.L_141 - .L_140)
.L_140:
        /*000c*/ 	.word	0x00000000
        /*0010*/ 	.short	0x0002
        /*0012*/ 	.short	0x0010
        /*0014*/ 	.byte	0x00, 0xf5, 0x21, 0x00


	//----- nvinfo : EIATTR_KPARAM_INFO
	.align		4
.L_141:
        /*0018*/ 	.byte	0x04, 0x17
        /*001a*/ 	.short	(.L_143 - .L_142)
.L_142:
        /*001c*/ 	.word	0x00000000
        /*0020*/ 	.short	0x0001
        /*0022*/ 	.short	0x0008
        /*0024*/ 	.byte	0x00, 0xf5, 0x21, 0x00


	//----- nvinfo : EIATTR_KPARAM_INFO
	.align		4
.L_143:
        /*0028*/ 	.byte	0x04, 0x17
        /*002a*/ 	.short	(.L_145 - .L_144)
.L_144:
        /*002c*/ 	.word	0x00000000
        /*0030*/ 	.short	0x0000
        /*0032*/ 	.short	0x0000
        /*0034*/ 	.byte	0x00, 0xf5, 0x21, 0x00


	//----- nvinfo : EIATTR_SPARSE_MMA_MASK
	.align		4
.L_145:
        /*0038*/ 	.byte	0x03, 0x50
        /*003a*/ 	.short	0x0000


	//----- nvinfo : EIATTR_MAXREG_COUNT
	.align		4
        /*003c*/ 	.byte	0x03, 0x1b
        /*003e*/ 	.short	0x00ff


	//----- nvinfo : EIATTR_MERCURY_ISA_VERSION
	.align		4
        /*0040*/ 	.byte	0x03, 0x5f
        /*0042*/ 	.short	0x0101


	//----- nvinfo : EIATTR_VRC_CTA_INIT_COUNT
	.align		4
        /*0044*/ 	.byte	0x02, 0x4a
	.zero		1
	.zero		1


	//----- nvinfo : EIATTR_EXIT_INSTR_OFFSETS
	.align		4
        /*0048*/ 	.byte	0x04, 0x1c
        /*004a*/ 	.short	(.L_147 - .L_146)


	//   ....[0]....
.L_146:
        /*004c*/ 	.word	0x00000100


	//----- nvinfo : EIATTR_CBANK_PARAM_SIZE
	.align		4
.L_147:
        /*0050*/ 	.byte	0x03, 0x19
        /*0052*/ 	.short	0x0018


	//----- nvinfo : EIATTR_PARAM_CBANK
	.align		4
        /*0054*/ 	.byte	0x04, 0x0a
        /*0056*/ 	.short	(.L_149 - .L_148)
	.align		4
.L_148:
        /*0058*/ 	.word	index@(.nv.constant0._Z12output_errorPfS_S_)
        /*005c*/ 	.short	0x0380
        /*005e*/ 	.short	0x0018


	//----- nvinfo : EIATTR_SW_WAR
	.align		4
.L_149:
        /*0060*/ 	.byte	0x04, 0x36
        /*0062*/ 	.short	(.L_151 - .L_150)
.L_150:
        /*0064*/ 	.word	0x00000008
.L_151:


//--------------------- .nv.info._Z13forward_step2PfS_S_ --------------------------
	.section	.nv.info._Z13forward_step2PfS_S_,"",@"SHT_CUDA_INFO"
	.sectionflags	@""
	.align	4


	//----- nvinfo : EIATTR_CUDA_API_VERSION
	.align		4
        /*0000*/ 	.byte	0x04, 0x37
        /*0002*/ 	.short	(.L_153 - .L_152)
.L_152:
        /*0004*/ 	.word	0x00000082


	//----- nvinfo : EIATTR_KPARAM_INFO
	.align		4
.L_153:
        /*0008*/ 	.byte	0x04, 0x17
        /*000a*/ 	.short	(.L_155 - .L_154)
.L_154:
        /*000c*/ 	.word	0x00000000
        /*0010*/ 	.short	0x0002
        /*0012*/ 	.short	0x0010
        /*0014*/ 	.byte	0x00, 0xf5, 0x21, 0x00


	//----- nvinfo : EIATTR_KPARAM_INFO
	.align		4
.L_155:
        /*0018*/ 	.byte	0x04, 0x17
        /*001a*/ 	.short	(.L_157 - .L_156)
.L_156:
        /*001c*/ 	.word	0x00000000
        /*0020*/ 	.short	0x0001
        /*0022*/ 	.short	0x0008
        /*0024*/ 	.byte	0x00, 0xf5, 0x21, 0x00


	//----- nvinfo : EIATTR_KPARAM_INFO
	.align		4
.L_157:
        /*0028*/ 	.byte	0x04, 0x17
        /*002a*/ 	.short	(.L_159 - .L_158)
.L_158:
        /*002c*/ 	.word	0x00000000
        /*0030*/ 	.short	0x0000
        /*0032*/ 	.short	0x0000
        /*0034*/ 	.byte	0x00, 0xf5, 0x21, 0x00


	//----- nvinfo : EIATTR_SPARSE_MMA_MASK
	.align		4
.L_159:
        /*0038*/ 	.byte	0x03, 0x50
        /*003a*/ 	.short	0x0000


	//----- nvinfo : EIATTR_MAXREG_COUNT
	.align		4
        /*003c*/ 	.byte	0x03, 0x1b
        /*003e*/ 	.short	0x00ff


	//----- nvinfo : EIATTR_NUM_BARRIERS
	.align		4
        /*0040*/ 	.byte	0x02, 0x4c
        /*0042*/ 	.byte	0x01
	.zero		1


	//----- nvinfo : EIATTR_MERCURY_ISA_VERSION
	.align		4
        /*0044*/ 	.byte	0x03, 0x5f
        /*0046*/ 	.short	0x0101


	//----- nvinfo : EIATTR_VRC_CTA_INIT_COUNT
	.align		4
        /*0048*/ 	.byte	0x02, 0x4a
	.zero		1
	.zero		1


	//----- nvinfo : EIATTR_EXIT_INSTR_OFFSETS
	.align		4
        /*004c*/ 	.byte	0x04, 0x1c
        /*004e*/ 	.short	(.L_161 - .L_160)


	//   ....[0]....
.L_160:
        /*0050*/ 	.word	0x00000300


	//   ....[1]....
        /*0054*/ 	.word	0x00000510


	//----- nvinfo : EIATTR_CRS_STACK_SIZE
	.align		4
.L_161:
        /*0058*/ 	.byte	0x04, 0x1e
        /*005a*/ 	.short	(.L_163 - .L_162)
.L_162:
        /*005c*/ 	.word	0x00000000


	//----- nvinfo : EIATTR_CBANK_PARAM_SIZE
	.align		4
.L_163:
        /*0060*/ 	.byte	0x03, 0x19
        /*0062*/ 	.short	0x0018


	//----- nvinfo : EIATTR_PARAM_CBANK
	.align		4
        /*0064*/ 	.byte	0x04, 0x0a
        /*0066*/ 	.short	(.L_165 - .L_164)
	.align		4
.L_164:
        /*0068*/ 	.word	index@(.nv.constant0._Z13forward_step2PfS_S_)
        /*006c*/ 	.short	0x0380
        /*006e*/ 	.short	0x0018


	//----- nvinfo : EIATTR_SW_WAR
	.align		4
.L_165:
        /*0070*/ 	.byte	0x04, 0x36
        /*0072*/ 	.short	(.L_167 - .L_166)
.L_166:
        /*0074*/ 	.word	0x00000008
.L_167:


//--------------------- .nv.info._Z13forward_step1PfS_S_j --------------------------
	.section	.nv.info._Z13forward_step1PfS_S_j,"",@"SHT_CUDA_INFO"
	.sectionflags	@""
	.align	4


	//----- nvinfo : EIATTR_CUDA_API_VERSION
	.align		4
        /*0000*/ 	.byte	0x04, 0x37
        /*0002*/ 	.short	(.L_169 - .L_168)
.L_168:
        /*0004*/ 	.word	0x00000082


	//----- nvinfo : EIATTR_KPARAM_INFO
	.align		4
.L_169:
        /*0008*/ 	.byte	0x04, 0x17
        /*000a*/ 	.short	(.L_171 - .L_170)
.L_170:
        /*000c*/ 	.word	0x00000000
        /*0010*/ 	.short	0x0003
        /*0012*/ 	.short	0x0018
        /*0014*/ 	.byte	0x00, 0xf0, 0x11, 0x00


	//----- nvinfo : EIATTR_KPARAM_INFO
	.align		4
.L_171:
        /*0018*/ 	.byte	0x04, 0x17
        /*001a*/ 	.short	(.L_173 - .L_172)
.L_172:
        /*001c*/ 	.word	0x00000000
        /*0020*/ 	.short	0x0002
        /*0022*/ 	.short	0x0010
        /*0024*/ 	.byte	0x00, 0xf5, 0x21, 0x00


	//----- nvinfo : EIATTR_KPARAM_INFO
	.align		4
.L_173:
        /*0028*/ 	.byte	0x04, 0x17
        /*002a*/ 	.short	(.L_175 - .L_174)
.L_174:
        /*002c*/ 	.word	0x00000000
        /*0030*/ 	.short	0x0001
        /*0032*/ 	.short	0x0008
        /*0034*/ 	.byte	0x00, 0xf5, 0x21, 0x00


	//----- nvinfo : EIATTR_KPARAM_INFO
	.align		4
.L_175:
        /*0038*/ 	.byte	0x04, 0x17
        /*003a*/ 	.short	(.L_177 - .L_176)
.L_176:
        /*003c*/ 	.word	0x00000000
        /*0040*/ 	.short	0x0000
        /*0042*/ 	.short	0x0000
        /*0044*/ 	.byte	0x00, 0xf5, 0x21, 0x00


	//----- nvinfo : EIATTR_SPARSE_MMA_MASK
	.align		4
.L_177:
        /*0048*/ 	.byte	0x03, 0x50
        /*004a*/ 	.short	0x0000


	//----- nvinfo : EIATTR_MAXREG_COUNT
	.align		4
        /*004c*/ 	.byte	0x03, 0x1b
        /*004e*/ 	.short	0x00ff


	//----- nvinfo : EIATTR_NUM_BARRIERS
	.align		4
        /*0050*/ 	.byte	0x02, 0x4c
        /*0052*/ 	.byte	0x01
	.zero		1


	//----- nvinfo : EIATTR_MERCURY_ISA_VERSION
	.align		4
        /*0054*/ 	.byte	0x03, 0x5f
        /*0056*/ 	.short	0x0101


	//----- nvinfo : EIATTR_VRC_CTA_INIT_COUNT
	.align		4
        /*0058*/ 	.byte	0x02, 0x4a
	.zero		1
	.zero		1


	//----- nvinfo : EIATTR_EXIT_INSTR_OFFSETS
	.align		4
        /*005c*/ 	.byte	0x04, 0x1c
        /*005e*/ 	.short	(.L_179 - .L_178)


	//   ....[0]....
.L_178:
        /*0060*/ 	.word	0x00000560


	//   ....[1]....
        /*0064*/ 	.word	0x000005d0


	//----- nvinfo : EIATTR_CBANK_PARAM_SIZE
	.align		4
.L_179:
        /*0068*/ 	.byte	0x03, 0x19
        /*006a*/ 	.short	0x001c


	//----- nvinfo : EIATTR_PARAM_CBANK
	.align		4
        /*006c*/ 	.byte	0x04, 0x0a
        /*006e*/ 	.short	(.L_181 - .L_180)
	.align		4
.L_180:
        /*0070*/ 	.word	index@(.nv.constant0._Z13forward_step1PfS_S_j)
        /*0074*/ 	.short	0x0380
        /*0076*/ 	.short	0x001c


	//----- nvinfo : EIATTR_SW_WAR
	.align		4
.L_181:
        /*0078*/ 	.byte	0x04, 0x36
        /*007a*/ 	.short	(.L_183 - .L_182)
.L_182:
        /*007c*/ 	.word	0x00000008
.L_183:


//--------------------- .nv.callgraph             --------------------------
	.section	.nv.callgraph,"",@"SHT_CUDA_CALLGRAPH"
	.align	4
	.sectionentsize	8
	.align		4
        /*0000*/ 	.word	0x00000000
	.align		4
        /*0004*/ 	.word	0xffffffff
	.align		4
        /*0008*/ 	.word	0x00000000
	.align		4
        /*000c*/ 	.word	0xfffffffe
	.align		4
        /*0010*/ 	.word	0x00000000
	.align		4
        /*0014*/ 	.word	0xfffffffd
	.align		4
        /*0018*/ 	.word	0x00000000
	.align		4
        /*001c*/ 	.word	0xfffffffc


//--------------------- .text._Z9grad_descPfS_jjf --------------------------
	.section	.text._Z9grad_descPfS_jjf,"ax",@progbits
	.align	128
        .global         _Z9grad_descPfS_jjf
        .type           _Z9grad_descPfS_jjf,@function
        .size           _Z9grad_descPfS_jjf,(.L_x_26 - _Z9grad_descPfS_jjf)
        .other          _Z9grad_descPfS_jjf,@"STO_CUDA_ENTRY STV_DEFAULT"
_Z9grad_descPfS_jjf:
.text._Z9grad_descPfS_jjf:
[----:B------:R-:W-:Y:S01]  /*0000*/  LDC R1, c[0x0][0x37c] ;  /* 0x0000df00ff017b82 */ /* 0x000fe20000000800 */
[----:B------:R-:W0:Y:S01]  /*0010*/  S2R R0, SR_CTAID.Z ;  /* 0x0000000000007919 */ /* 0x000e220000002700 */
[----:B------:R-:W1:Y:S01]  /*0020*/  LDCU UR4, c[0x0][0x360] ;  /* 0x00006c00ff0477ac */ /* 0x000e620008000800 */
[----:B------:R-:W0:Y:S01]  /*0030*/  S2R R3, SR_CTAID.Y ;  /* 0x0000000000037919 */ /* 0x000e220000002600 */
[----:B------:R-:W2:Y:S01]  /*0040*/  LDCU UR5, c[0x0][0x364] ;  /* 0x00006c80ff0577ac */ /* 0x000ea20008000800 */
[----:B------:R-:W3:Y:S01]  /*0050*/  S2R R5, SR_CTAID.X ;  /* 0x0000000000057919 */ /* 0x000ee20000002500 */
[----:B------:R-:W4:Y:S01]  /*0060*/  LDCU UR6, c[0x0][0x368] ;  /* 0x00006d00ff0677ac */ /* 0x000f220008000800 */
[----:B------:R-:W4:Y:S01]  /*0070*/  S2R R7, SR_TID.Z ;  /* 0x0000000000077919 */ /* 0x000f220000002300 */
[----:B------:R-:W3:Y:S01]  /*0080*/  LDCU UR7, c[0x0][0x370] ;  /* 0x00006e00ff0777ac */ /* 0x000ee20008000800 */
[----:B------:R-:W2:Y:S01]  /*0090*/  S2R R9, SR_TID.Y ;  /* 0x0000000000097919 */ /* 0x000ea20000002200 */
[----:B------:R-:W0:Y:S01]  /*00a0*/  LDCU UR8, c[0x0][0x374] ;  /* 0x00006e80ff0877ac */ /* 0x000e220008000800 */
[----:B------:R-:W1:Y:S01]  /*00b0*/  S2R R11, SR_TID.X ;  /* 0x00000000000b7919 */ /* 0x000e620000002100 */
[----:B0-----:R-:W-:Y:S01]  /*00c0*/  IMAD R0, R0, UR8, R3 ;  /* 0x0000000800007c24 */ /* 0x001fe2000f8e0203 */
[----:B------:R-:W0:Y:S03]  /*00d0*/  LDCU UR8, c[0x0][0x390] ;  /* 0x00007200ff0877ac */ /* 0x000e260008000800 */
[----:B---3--:R-:W-:-:S04]  /*00e0*/  IMAD R0, R0, UR7, R5 ;  /* 0x0000000700007c24 */ /* 0x008fc8000f8e0205 */
[----:B----4-:R-:W-:-:S04]  /*00f0*/  IMAD R0, R0, UR6, R7 ;  /* 0x0000000600007c24 */ /* 0x010fc8000f8e0207 */
[----:B--2---:R-:W-:-:S04]  /*0100*/  IMAD R0, R0, UR5, R9 ;  /* 0x0000000500007c24 */ /* 0x004fc8000f8e0209 */
[----:B-1----:R-:W-:-:S05]  /*0110*/  IMAD R3, R0, UR4, R11 ;  /* 0x0000000400037c24 */ /* 0x002fca000f8e020b */
[----:B0-----:R-:W-:-:S13]  /*0120*/  ISETP.GE.U32.AND P0, PT, R3, UR8, PT ;  /* 0x0000000803007c0c */ /* 0x001fda000bf06070 */
[----:B------:R-:W-:Y:S05]  /*0130*/  @P0 EXIT ;  /* 0x000000000000094d */ /* 0x000fea0003800000 */
[----:B------:R-:W0:Y:S01]  /*0140*/  LDC.64 R6, c[0x0][0x380] ;  /* 0x0000e000ff067b82 */ /* 0x000e220000000a00 */
[----:B------:R-:W1:Y:S01]  /*0150*/  LDCU.64 UR4, c[0x0][0x358] ;  /* 0x00006b00ff0477ac */ /* 0x000e620008000a00 */
[----:B------:R-:W2:Y:S06]  /*0160*/  LDCU UR6, c[0x0][0x394] ;  /* 0x00007280ff0677ac */ /* 0x000eac0008000800 */
[----:B------:R-:W3:Y:S01]  /*0170*/  LDC.64 R4, c[0x0][0x388] ;  /* 0x0000e200ff047b82 */ /* 0x000ee20000000a00 */
[----:B0-----:R-:W-:-:S05]  /*0180*/  IMAD.WIDE.U32 R6, R3, 0x4, R6 ;  /* 0x0000000403067825 */ /* 0x001fca00078e0006 */
[----:B-1----:R-:W4:Y:S01]  /*0190*/  LDG.E R0, desc[UR4][R6.64] ;  /* 0x0000000406007981 */ /* 0x002f22000c1e1900 */
[----:B---3--:R-:W-:-:S05]  /*01a0*/  IMAD.WIDE.U32 R4, R3, 0x4, R4 ;  /* 0x0000000403047825 */ /* 0x008fca00078e0004 */
[----:B------:R0:W5:Y:S01]  /*01b0*/  LDG.E R2, desc[UR4][R4.64] ;  /* 0x0000000404027981 */ /* 0x000162000c1e1900 */
[----:B--2---:R-:W-:Y:S01]  /*01c0*/  I2FP.F32.U32 R3, UR6 ;  /* 0x0000000600037c45 */ /* 0x004fe20008201000 */
[----:B------:R-:W4:Y:S01]  /*01d0*/  LDCU UR6, c[0x0][0x398] ;  /* 0x00007300ff0677ac */ /* 0x000f220008000800 */
[----:B------:R-:W-:Y:S02]  /*01e0*/  BSSY.RECONVERGENT B0, `(.L_x_0) ;  /* 0x000000d000007945 */ /* 0x000fe40003800200 */
[----:B------:R-:W1:Y:S02]  /*01f0*/  MUFU.RCP R8, R3 ;  /* 0x0000000300087308 */ /* 0x000e640000001000 */
[----:B-1----:R-:W-:-:S04]  /*0200*/  FFMA R9, -R3, R8, 1 ;  /* 0x3f80000003097423 */ /* 0x002fc80000000108 */
[----:B------:R-:W-:Y:S01]  /*0210*/  FFMA R9, R8, R9, R8 ;  /* 0x0000000908097223 */ /* 0x000fe20000000008 */
[----:B----4-:R-:W-:-:S04]  /*0220*/  FMUL R0, R0, UR6 ;  /* 0x0000000600007c20 */ /* 0x010fc80008400000 */
[----:B------:R-:W1:Y:S01]  /*0230*/  FCHK P0, R0, R3 ;  /* 0x0000000300007302 */ /* 0x000e620000000000 */
[----:B------:R-:W-:-:S04]  /*0240*/  FFMA R6, R0, R9, RZ ;  /* 0x0000000900067223 */ /* 0x000fc800000000ff */
[----:B------:R-:W-:-:S04]  /*0250*/  FFMA R7, -R3, R6, R0 ;  /* 0x0000000603077223 */ /* 0x000fc80000000100 */
[----:B------:R-:W-:Y:S01]  /*0260*/  FFMA R7, R9, R7, R6 ;  /* 0x0000000709077223 */ /* 0x000fe20000000006 */
[----:B01----:R-:W-:Y:S06]  /*0270*/  @!P0 BRA `(.L_x_1) ;  /* 0x00000000000c8947 */ /* 0x003fec0003800000 */
[----:B------:R-:W-:-:S07]  /*0280*/  MOV R6, 0x2a0 ;  /* 0x000002a000067802 */ /* 0x000fce0000000f00 */
[----:B-----5:R-:W-:Y:S05]  /*0290*/  CALL.REL.NOINC `($__internal_0_$__cuda_sm3x_div_rn_noftz_f32_slowpath) ;  /* 0x0000000000147944 */ /* 0x020fea0003c00000 */
[----:B------:R-:W-:-:S07]  /*02a0*/  IMAD.MOV.U32 R7, RZ, RZ, R0 ;  /* 0x000000ffff077224 */ /* 0x000fce00078e0000 */
.L_x_1:
[----:B------:R-:W-:Y:S05]  /*02b0*/  BSYNC.RECONVERGENT B0 ;  /* 0x0000000000007941 */ /* 0x000fea0003800200 */
.L_x_0:
[----:B-----5:R-:W-:-:S05]  /*02c0*/  FADD R7, R2, -R7 ;  /* 0x8000000702077221 */ /* 0x020fca0000000000 */
[----:B------:R-:W-:Y:S01]  /*02d0*/  STG.E desc[UR4][R4.64], R7 ;  /* 0x0000000704007986 */ /* 0x000fe2000c101904 */
[----:B------:R-:W-:Y:S05]  /*02e0*/  EXIT ;  /* 0x000000000000794d */ /* 0x000fea0003800000 */
        .weak           $__internal_0_$__cuda_sm3x_div_rn_noftz_f32_slowpath
        .type           $__internal_0_$__cuda_sm3x_div_rn_noftz_f32_slowpath,@function
        .size           $__internal_0_$__cuda_sm3x_div_rn_noftz_f32_slowpath,(.L_x_26 - $__internal_0_$__cuda_sm3x_div_rn_noftz_f32_slowpath)
$__internal_0_$__cuda_sm3x_div_rn_noftz_f32_slowpath:
[--C-:B------:R-:W-:Y:S01]  /*02f0*/  SHF.R.U32.HI R8, RZ, 0x17, R3.reuse ;  /* 0x00000017ff087819 */ /* 0x100fe20000011603 */
[----:B------:R-:W-:Y:S01]  /*0300*/  BSSY.RECONVERGENT B1, `(.L_x_2) ;  /* 0x0000064000017945 */ /* 0x000fe20003800200 */
[--C-:B------:R-:W-:Y:S01]  /*0310*/  SHF.R.U32.HI R7, RZ, 0x17, R0.reuse ;  /* 0x00000017ff077819 */ /* 0x100fe20000011600 */
[----:B------:R-:W-:Y:S01]  /*0320*/  IMAD.MOV.U32 R10, RZ, RZ, R0 ;  /* 0x000000ffff0a7224 */ /* 0x000fe200078e0000 */
[----:B------:R-:W-:Y:S01]  /*0330*/  LOP3.LUT R9, R8, 0xff, RZ, 0xc0, !PT ;  /* 0x000000ff08097812 */ /* 0x000fe200078ec0ff */
[----:B------:R-:W-:Y:S01]  /*0340*/  IMAD.MOV.U32 R11, RZ, RZ, R3 ;  /* 0x000000ffff0b7224 */ /* 0x000fe200078e0003 */
[----:B------:R-:W-:-:S03]  /*0350*/  LOP3.LUT R8, R7, 0xff, RZ, 0xc0, !PT ;  /* 0x000000ff07087812 */ /* 0x000fc600078ec0ff */
[----:B------:R-:W-:Y:S02]  /*0360*/  VIADD R13, R9, 0xffffffff ;  /* 0xffffffff090d7836 */ /* 0x000fe40000000000 */
[----:B------:R-:W-:-:S03]  /*0370*/  VIADD R12, R8, 0xffffffff ;  /* 0xffffffff080c7836 */ /* 0x000fc60000000000 */
[----:B------:R-:W-:-:S04]  /*0380*/  ISETP.GT.U32.AND P0, PT, R13, 0xfd, PT ;  /* 0x000000fd0d00780c */ /* 0x000fc80003f04070 */
[----:B------:R-:W-:-:S13]  /*0390*/  ISETP.GT.U32.OR P0, PT, R12, 0xfd, P0 ;  /* 0x000000fd0c00780c */ /* 0x000fda0000704470 */
[----:B------:R-:W-:Y:S01]  /*03a0*/  @!P0 IMAD.MOV.U32 R7, RZ, RZ, RZ ;  /* 0x000000ffff078224 */ /* 0x000fe200078e00ff */
[----:B------:R-:W-:Y:S06]  /*03b0*/  @!P0 BRA `(.L_x_3) ;  /* 0x00000000005c8947 */ /* 0x000fec0003800000 */
[----:B------:R-:W-:Y:S02]  /*03c0*/  FSETP.GTU.FTZ.AND P0, PT, |R0|, +INF , PT ;  /* 0x7f8000000000780b */ /* 0x000fe40003f1c200 */
[----:B------:R-:W-:-:S04]  /*03d0*/  FSETP.GTU.FTZ.AND P1, PT, |R3|, +INF , PT ;  /* 0x7f8000000300780b */ /* 0x000fc80003f3c200 */
[----:B------:R-:W-:-:S13]  /*03e0*/  PLOP3.LUT P0, PT, P0, P1, PT, 0xf8, 0x8f ;  /* 0x00000000008f781c */ /* 0x000fda0000703f70 */
[----:B------:R-:W-:Y:S05]  /*03f0*/  @P0 BRA `(.L_x_4) ;  /* 0x00000004004c0947 */ /* 0x000fea0003800000 */
[----:B------:R-:W-:-:S13]  /*0400*/  LOP3.LUT P0, RZ, R11, 0x7fffffff, R10, 0xc8, !PT ;  /* 0x7fffffff0bff7812 */ /* 0x000fda000780c80a */
[----:B------:R-:W-:Y:S05]  /*0410*/  @!P0 BRA `(.L_x_5) ;  /* 0x00000004003c8947 */ /* 0x000fea0003800000 */
[C---:B------:R-:W-:Y:S02]  /*0420*/  FSETP.NEU.FTZ.AND P2, PT, |R0|.reuse, +INF , PT ;  /* 0x7f8000000000780b */ /* 0x040fe40003f5d200 */
[----:B------:R-:W-:Y:S02]  /*0430*/  FSETP.NEU.FTZ.AND P1, PT, |R3|, +INF , PT ;  /* 0x7f8000000300780b */ /* 0x000fe40003f3d200 */
[----:B------:R-:W-:-:S11]  /*0440*/  FSETP.NEU.FTZ.AND P0, PT, |R0|, +INF , PT ;  /* 0x7f8000000000780b */ /* 0x000fd60003f1d200 */
[----:B------:R-:W-:Y:S05]  /*0450*/  @!P1 BRA !P2, `(.L_x_5) ;  /* 0x00000004002c9947 */ /* 0x000fea0005000000 */
[----:B------:R-:W-:-:S04]  /*0460*/  LOP3.LUT P2, RZ, R10, 0x7fffffff, RZ, 0xc0, !PT ;  /* 0x7fffffff0aff7812 */ /* 0x000fc8000784c0ff */
[----:B------:R-:W-:-:S13]  /*0470*/  PLOP3.LUT P1, PT, P1, P2, PT, 0x2f, 0xf2 ;  /* 0x0000000000f2781c */ /* 0x000fda0000f24577 */
[----:B------:R-:W-:Y:S05]  /*0480*/  @P1 BRA `(.L_x_6) ;  /* 0x0000000400181947 */ /* 0x000fea0003800000 */
[----:B------:R-:W-:-:S04]  /*0490*/  LOP3.LUT P1, RZ, R11, 0x7fffffff, RZ, 0xc0, !PT ;  /* 0x7fffffff0bff7812 */ /* 0x000fc8000782c0ff */
[----:B------:R-:W-:-:S13]  /*04a0*/  PLOP3.LUT P0, PT, P0, P1, PT, 0x2f, 0xf2 ;  /* 0x0000000000f2781c */ /* 0x000fda0000702577 */
[----:B------:R-:W-:Y:S05]  /*04b0*/  @P0 BRA `(.L_x_7) ;  /* 0x0000000400000947 */ /* 0x000fea0003800000 */
[----:B------:R-:W-:Y:S02]  /*04c0*/  ISETP.GE.AND P0, PT, R12, RZ, PT ;  /* 0x000000ff0c00720c */ /* 0x000fe40003f06270 */
[----:B------:R-:W-:-:S11]  /*04d0*/  ISETP.GE.AND P1, PT, R13, RZ, PT ;  /* 0x000000ff0d00720c */ /* 0x000fd60003f26270 */
[----:B------:R-:W-:Y:S02]  /*04e0*/  @P0 IMAD.MOV.U32 R7, RZ, RZ, RZ ;  /* 0x000000ffff070224 */ /* 0x000fe400078e00ff */
[----:B------:R-:W-:Y:S01]  /*04f0*/  @!P0 FFMA R10, R0, 1.84467440737095516160e+19, RZ ;  /* 0x5f800000000a8823 */ /* 0x000fe200000000ff */
[----:B------:R-:W-:Y:S02]  /*0500*/  @!P0 IMAD.MOV.U32 R7, RZ, RZ, -0x40 ;  /* 0xffffffc0ff078424 */ /* 0x000fe400078e00ff */
[----:B------:R-:W-:Y:S02]  /*0510*/  @!P1 FFMA R11, R3, 1.84467440737095516160e+19, RZ ;  /* 0x5f800000030b9823 */ /* 0x000fe400000000ff */
[----:B------:R-:W-:-:S07]  /*0520*/  @!P1 VIADD R7, R7, 0x40 ;  /* 0x0000004007079836 */ /* 0x000fce0000000000 */
.L_x_3:
[----:B------:R-:W-:Y:S01]  /*0530*/  LEA R0, R9, 0xc0800000, 0x17 ;  /* 0xc080000009007811 */ /* 0x000fe200078eb8ff */
[----:B------:R-:W-:Y:S01]  /*0540*/  VIADD R8, R8, 0xffffff81 ;  /* 0xffffff8108087836 */ /* 0x000fe20000000000 */
[----:B------:R-:W-:Y:S03]  /*0550*/  BSSY.RECONVERGENT B2, `(.L_x_8) ;  /* 0x0000035000027945 */ /* 0x000fe60003800200 */
[----:B------:R-:W-:Y:S02]  /*0560*/  IMAD.IADD R11, R11, 0x1, -R0 ;  /* 0x000000010b0b7824 */ /* 0x000fe400078e0a00 */
[C---:B------:R-:W-:Y:S01]  /*0570*/  IMAD R0, R8.reuse, -0x800000, R10 ;  /* 0xff80000008007824 */ /* 0x040fe200078e020a */
[----:B------:R-:W-:Y:S01]  /*0580*/  IADD3 R8, PT, PT, R8, 0x7f, -R9 ;  /* 0x0000007f08087810 */ /* 0x000fe20007ffe809 */
[----:B------:R-:W0:Y:S01]  /*0590*/  MUFU.RCP R3, R11 ;  /* 0x0000000b00037308 */ /* 0x000e220000001000 */
[----:B------:R-:W-:-:S03]  /*05a0*/  FADD.FTZ R13, -R11, -RZ ;  /* 0x800000ff0b0d7221 */ /* 0x000fc60000010100 */
[----:B------:R-:W-:Y:S02]  /*05b0*/  IMAD.IADD R8, R8, 0x1, R7 ;  /* 0x0000000108087824 */ /* 0x000fe400078e0207 */
[----:B0-----:R-:W-:-:S04]  /*05c0*/  FFMA R12, R3, R13, 1 ;  /* 0x3f800000030c7423 */ /* 0x001fc8000000000d */
[----:B------:R-:W-:-:S04]  /*05d0*/  FFMA R12, R3, R12, R3 ;  /* 0x0000000c030c7223 */ /* 0x000fc80000000003 */
[----:B------:R-:W-:-:S04]  /*05e0*/  FFMA R3, R0, R12, RZ ;  /* 0x0000000c00037223 */ /* 0x000fc800000000ff */
[----:B------:R-:W-:-:S04]  /*05f0*/  FFMA R10, R13, R3, R0 ;  /* 0x000000030d0a7223 */ /* 0x000fc80000000000 */
[----:B------:R-:W-:-:S04]  /*0600*/  FFMA R15, R12, R10, R3 ;  /* 0x0000000a0c0f7223 */ /* 0x000fc80000000003 */
[----:B------:R-:W-:-:S04]  /*0610*/  FFMA R10, R13, R15, R0 ;  /* 0x0000000f0d0a7223 */ /* 0x000fc80000000000 */
[----:B------:R-:W-:-:S05]  /*0620*/  FFMA R0, R12, R10, R15 ;  /* 0x0000000a0c007223 */ /* 0x000fca000000000f */
[----:B------:R-:W-:-:S04]  /*0630*/  SHF.R.U32.HI R3, RZ, 0x17, R0 ;  /* 0x00000017ff037819 */ /* 0x000fc80000011600 */
[----:B------:R-:W-:-:S05]  /*0640*/  LOP3.LUT R3, R3, 0xff, RZ, 0xc0, !PT ;  /* 0x000000ff03037812 */ /* 0x000fca00078ec0ff */
[----:B------:R-:W-:-:S04]  /*0650*/  IMAD.IADD R9, R3, 0x1, R8 ;  /* 0x0000000103097824 */ /* 0x000fc800078e0208 */
[----:B------:R-:W-:-:S05]  /*0660*/  VIADD R3, R9, 0xffffffff ;  /* 0xffffffff09037836 */ /* 0x000fca0000000000 */
[----:B------:R-:W-:-:S13]  /*0670*/  ISETP.GE.U32.AND P0, PT, R3, 0xfe, PT ;  /* 0x000000fe0300780c */ /* 0x000fda0003f06070 */
[----:B------:R-:W-:Y:S05]  /*0680*/  @!P0 BRA `(.L_x_9) ;  /* 0x0000000000808947 */ /* 0x000fea0003800000 */
[----:B------:R-:W-:-:S13]  /*0690*/  ISETP.GT.AND P0, PT, R9, 0xfe, PT ;  /* 0x000000fe0900780c */ /* 0x000fda0003f04270 */
[----:B------:R-:W-:Y:S05]  /*06a0*/  @P0 BRA `(.L_x_10) ;  /* 0x00000000006c0947 */ /* 0x000fea0003800000 */
[----:B------:R-:W-:-:S13]  /*06b0*/  ISETP.GE.AND P0, PT, R9, 0x1, PT ;  /* 0x000000010900780c */ /* 0x000fda0003f06270 */
[----:B------:R-:W-:Y:S05]  /*06c0*/  @P0 BRA `(.L_x_11) ;  /* 0x0000000000740947 */ /* 0x000fea0003800000 */
[----:B------:R-:W-:Y:S02]  /*06d0*/  ISETP.GE.AND P0, PT, R9, -0x18, PT ;  /* 0xffffffe80900780c */ /* 0x000fe40003f06270 */
[----:B------:R-:W-:-:S11]  /*06e0*/  LOP3.LUT R0, R0, 0x80000000, RZ, 0xc0, !PT ;  /* 0x8000000000007812 */ /* 0x000fd600078ec0ff */
[----:B------:R-:W-:Y:S05]  /*06f0*/  @!P0 BRA `(.L_x_11) ;  /* 0x0000000000688947 */ /* 0x000fea0003800000 */
[CCC-:B------:R-:W-:Y:S01]  /*0700*/  FFMA.RZ R3, R12.reuse, R10.reuse, R15.reuse ;  /* 0x0000000a0c037223 */ /* 0x1c0fe2000000c00f */
[CCC-:B------:R-:W-:Y:S01]  /*0710*/  FFMA.RM R8, R12.reuse, R10.reuse, R15.reuse ;  /* 0x0000000a0c087223 */ /* 0x1c0fe2000000400f */
[C---:B------:R-:W-:Y:S02]  /*0720*/  ISETP.NE.AND P2, PT, R9.reuse, RZ, PT ;  /* 0x000000ff0900720c */ /* 0x040fe40003f45270 */
[----:B------:R-:W-:Y:S02]  /*0730*/  ISETP.NE.AND P1, PT, R9, RZ, PT ;  /* 0x000000ff0900720c */ /* 0x000fe40003f25270 */
[----:B------:R-:W-:Y:S01]  /*0740*/  LOP3.LUT R7, R3, 0x7fffff, RZ, 0xc0, !PT ;  /* 0x007fffff03077812 */ /* 0x000fe200078ec0ff */
[----:B------:R-:W-:Y:S01]  /*0750*/  FFMA.RP R3, R12, R10, R15 ;  /* 0x0000000a0c037223 */ /* 0x000fe2000000800f */
[----:B------:R-:W-:Y:S02]  /*0760*/  VIADD R10, R9, 0x20 ;  /* 0x00000020090a7836 */ /* 0x000fe40000000000 */
[----:B------:R-:W-:Y:S01]  /*0770*/  LOP3.LUT R7, R7, 0x800000, RZ, 0xfc, !PT ;  /* 0x0080000007077812 */ /* 0x000fe200078efcff */
[----:B------:R-:W-:Y:S01]  /*0780*/  IMAD.MOV R9, RZ, RZ, -R9 ;  /* 0x000000ffff097224 */ /* 0x000fe200078e0a09 */
[----:B------:R-:W-:-:S02]  /*0790*/  FSETP.NEU.FTZ.AND P0, PT, R3, R8, PT ;  /* 0x000000080300720b */ /* 0x000fc40003f1d000 */
[----:B------:R-:W-:Y:S02]  /*07a0*/  SHF.L.U32 R10, R7, R10, RZ ;  /* 0x0000000a070a7219 */ /* 0x000fe400000006ff */
[----:B------:R-:W-:Y:S02]  /*07b0*/  SEL R8, R9, RZ, P2 ;  /* 0x000000ff09087207 */ /* 0x000fe40001000000 */
[----:B------:R-:W-:Y:S02]  /*07c0*/  ISETP.NE.AND P1, PT, R10, RZ, P1 ;  /* 0x000000ff0a00720c */ /* 0x000fe40000f25270 */
[----:B------:R-:W-:Y:S02]  /*07d0*/  SHF.R.U32.HI R8, RZ, R8, R7 ;  /* 0x00000008ff087219 */ /* 0x000fe40000011607 */
[----:B------:R-:W-:Y:S02]  /*07e0*/  PLOP3.LUT P0, PT, P0, P1, PT, 0xf8, 0x8f ;  /* 0x00000000008f781c */ /* 0x000fe40000703f70 */
[----:B------:R-:W-:-:S02]  /*07f0*/  SHF.R.U32.HI R10, RZ, 0x1, R8 ;  /* 0x00000001ff0a7819 */ /* 0x000fc40000011608 */
[----:B------:R-:W-:-:S04]  /*0800*/  SEL R3, RZ, 0x1, !P0 ;  /* 0x00000001ff037807 */ /* 0x000fc80004000000 */
[----:B------:R-:W-:-:S04]  /*0810*/  LOP3.LUT R3, R3, 0x1, R10, 0xf8, !PT ;  /* 0x0000000103037812 */ /* 0x000fc800078ef80a */
[----:B------:R-:W-:-:S05]  /*0820*/  LOP3.LUT R3, R3, R8, RZ, 0xc0, !PT ;  /* 0x0000000803037212 */ /* 0x000fca00078ec0ff */
[----:B------:R-:W-:-:S05]  /*0830*/  IMAD.IADD R3, R10, 0x1, R3 ;  /* 0x000000010a037824 */ /* 0x000fca00078e0203 */
[----:B------:R-:W-:Y:S01]  /*0840*/  LOP3.LUT R0, R3, R0, RZ, 0xfc, !PT ;  /* 0x0000000003007212 */ /* 0x000fe200078efcff */
[----:B------:R-:W-:Y:S06]  /*0850*/  BRA `(.L_x_11) ;  /* 0x0000000000107947 */ /* 0x000fec0003800000 */
.L_x_10:
[----:B------:R-:W-:-:S04]  /*0860*/  LOP3.LUT R0, R0, 0x80000000, RZ, 0xc0, !PT ;  /* 0x8000000000007812 */ /* 0x000fc800078ec0ff */
[----:B------:R-:W-:Y:S01]  /*0870*/  LOP3.LUT R0, R0, 0x7f800000, RZ, 0xfc, !PT ;  /* 0x7f80000000007812 */ /* 0x000fe200078efcff */
[----:B------:R-:W-:Y:S06]  /*0880*/  BRA `(.L_x_11) ;  /* 0x0000000000047947 */ /* 0x000fec0003800000 */
.L_x_9:
[----:B------:R-:W-:-:S07]  /*0890*/  IMAD R0, R8, 0x800000, R0 ;  /* 0x0080000008007824 */ /* 0x000fce00078e0200 */
.L_x_11:
[----:B------:R-:W-:Y:S05]  /*08a0*/  BSYNC.RECONVERGENT B2 ;  /* 0x0000000000027941 */ /* 0x000fea0003800200 */
.L_x_8:
[----:B------:R-:W-:Y:S05]  /*08b0*/  BRA `(.L_x_12) ;  /* 0x0000000000207947 */ /* 0x000fea0003800000 */
.L_x_7:
[----:B------:R-:W-:-:S04]  /*08c0*/  LOP3.LUT R0, R11, 0x80000000, R10, 0x48, !PT ;  /* 0x800000000b007812 */ /* 0x000fc800078e480a */
[----:B------:R-:W-:Y:S01]  /*08d0*/  LOP3.LUT R0, R0, 0x7f800000, RZ, 0xfc, !PT ;  /* 0x7f80000000007812 */ /* 0x000fe200078efcff */
[----:B------:R-:W-:Y:S06]  /*08e0*/  BRA `(.L_x_12) ;  /* 0x0000000000147947 */ /* 0x000fec0003800000 */
.L_x_6:
[----:B------:R-:W-:Y:S01]  /*08f0*/  LOP3.LUT R0, R11, 0x80000000, R10, 0x48, !PT ;  /* 0x800000000b007812 */ /* 0x000fe200078e480a */
[----:B------:R-:W-:Y:S06]  /*0900*/  BRA `(.L_x_12) ;  /* 0x00000000000c7947 */ /* 0x000fec0003800000 */
.L_x_5:
[----:B------:R-:W0:Y:S01]  /*0910*/  MUFU.RSQ R0, -QNAN ;  /* 0xffc0000000007908 */ /* 0x000e220000001400 */
[----:B------:R-:W-:Y:S05]  /*0920*/  BRA `(.L_x_12) ;  /* 0x0000000000047947 */ /* 0x000fea0003800000 */
.L_x_4:
[----:B------:R-:W-:-:S07]  /*0930*/  FADD.FTZ R0, R0, R3 ;  /* 0x0000000300007221 */ /* 0x000fce0000010000 */
.L_x_12:
[----:B------:R-:W-:Y:S05]  /*0940*/  BSYNC.RECONVERGENT B1 ;  /* 0x0000000000017941 */ /* 0x000fea0003800200 */
.L_x_2:
[----:B------:R-:W-:-:S04]  /*0950*/  IMAD.MOV.U32 R7, RZ, RZ, 0x0 ;  /* 0x00000000ff077424 */ /* 0x000fc800078e00ff */
[----:B0-----:R-:W-:Y:S05]  /*0960*/  RET.REL.NODEC R6 `(_Z9grad_descPfS_jjf) ;  /* 0xfffffff406a47950 */ /* 0x001fea0003c3ffff */
.L_x_13:
[----:B------:R-:W-:-:S00]  /*0970*/  BRA `(.L_x_13) ;  /* 0xfffffffc00fc7947 */ /* 0x000fc0000383ffff */
[----:B------:R-:W-:-:S00]  /*0980*/  NOP ;  /* 0x0000000000007918 */ /* 0x000fc00000000000 */
[----:B------:R-:W-:-:S00]  /*0990*/  NOP ;  /* 0x0000000000007918 */ /* 0x000fc00000000000 */
[----:B------:R-:W-:-:S00]  /*09a0*/  NOP ;  /* 0x0000000000007918 */ /* 0x000fc00000000000 */
[----:B------:R-:W-:-:S00]  /*09b0*/  NOP ;  /* 0x0000000000007918 */ /* 0x000fc00000000000 */
[----:B------:R-:W-:-:S00]  /*09c0*/  NOP ;  /* 0x0000000000007918 */ /* 0x000fc00000000000 */
[----:B------:R-:W-:-:S00]  /*09d0*/  NOP ;  /* 0x0000000000007918 */ /* 0x000fc00000000000 */
[----:B------:R-:W-:-:S00]  /*09e0*/  NOP ;  /* 0x0000000000007918 */ /* 0x000fc00000000000 */
[----:B------:R-:W-:-:S00]  /*09f0*/  NOP ;  /* 0x0000000000007918 */ /* 0x000fc00000000000 */
.L_x_26:


//--------------------- .text._Z11sum_of_1024PfS_jj --------------------------
	.section	.text._Z11sum_of_1024PfS_jj,"ax",@progbits
	.align	128
        .global         _Z11sum_of_1024PfS_jj
        .type           _Z11sum_of_1024PfS_jj,@function
        .size           _Z11sum_of_1024PfS_jj,(.L_x_29 - _Z11sum_of_1024PfS_jj)
        .other          _Z11sum_of_1024PfS_jj,@"STO_CUDA_ENTRY STV_DEFAULT"
_Z11sum_of_1024PfS_jj:
.text._Z11sum_of_1024PfS_jj:
[----:B------:R-:W-:Y:S01]  /*0000*/  LDC R1, c[0x0][0x37c] ;  /* 0x0000df00ff017b82 */ /* 0x000fe20000000800 */
[----:B------:R-:W0:Y:S01]  /*0010*/  S2R R3, SR_TID.Y ;  /* 0x0000000000037919 */ /* 0x000e220000002200 */
[----:B------:R-:W0:Y:S06]  /*0020*/  LDCU UR4, c[0x0][0x360] ;  /* 0x00006c00ff0477ac */ /* 0x000e2c0008000800 */
[----:B------:R-:W-:Y:S01]  /*0030*/  S2UR UR6, SR_CTAID.Y ;  /* 0x00000000000679c3 */ /* 0x000fe20000002600 */
[----:B------:R-:W-:Y:S01]  /*0040*/  HFMA2 R7, -RZ, RZ, 0, 0 ;  /* 0x00000000ff077431 */ /* 0x000fe200000001ff */
[----:B------:R-:W0:Y:S01]  /*0050*/  S2R R2, SR_TID.X ;  /* 0x0000000000027919 */ /* 0x000e220000002100 */
[----:B------:R-:W1:Y:S01]  /*0060*/  LDCU UR5, c[0x0][0x394] ;  /* 0x00007280ff0577ac */ /* 0x000e620008000800 */
[----:B------:R-:W2:Y:S01]  /*0070*/  S2R R0, SR_CTAID.X ;  /* 0x0000000000007919 */ /* 0x000ea20000002500 */
[----:B------:R-:W3:Y:S01]  /*0080*/  LDCU.64 UR8, c[0x0][0x358] ;  /* 0x00006b00ff0877ac */ /* 0x000ee20008000a00 */
[----:B0-----:R-:W-:Y:S01]  /*0090*/  IMAD R3, R3, UR4, R2 ;  /* 0x0000000403037c24 */ /* 0x001fe2000f8e0202 */
[----:B------:R-:W0:Y:S04]  /*00a0*/  LDCU UR4, c[0x0][0x374] ;  /* 0x00006e80ff0477ac */ /* 0x000e280008000800 */
[----:B--2---:R-:W-:-:S04]  /*00b0*/  LEA R2, R0, R3, 0xa ;  /* 0x0000000300027211 */ /* 0x004fc800078e50ff */
[----:B-1----:R-:W-:Y:S01]  /*00c0*/  ISETP.GE.U32.AND P0, PT, R2, UR5, PT ;  /* 0x0000000502007c0c */ /* 0x002fe2000bf06070 */
[----:B------:R-:W0:-:S12]  /*00d0*/  S2UR UR5, SR_CTAID.Z ;  /* 0x00000000000579c3 */ /* 0x000e180000002700 */
[----:B------:R-:W1:Y:S08]  /*00e0*/  @!P0 LDC R9, c[0x0][0x390] ;  /* 0x0000e400ff098b82 */ /* 0x000e700000000800 */
[----:B------:R-:W2:Y:S01]  /*00f0*/  @!P0 LDC.64 R4, c[0x0][0x380] ;  /* 0x0000e000ff048b82 */ /* 0x000ea20000000a00 */
[----:B0-----:R-:W-:-:S06]  /*0100*/  UIMAD UR4, UR4, UR5, UR6 ;  /* 0x00000005040472a4 */ /* 0x001fcc000f8e0206 */
[----:B-1----:R-:W-:-:S04]  /*0110*/  @!P0 IMAD R9, R2, R9, UR4 ;  /* 0x0000000402098e24 */ /* 0x002fc8000f8e0209 */
[----:B--2---:R-:W-:-:S05]  /*0120*/  @!P0 IMAD.WIDE.U32 R4, R9, 0x4, R4 ;  /* 0x0000000409048825 */ /* 0x004fca00078e0004 */
[----:B---3--:R-:W2:Y:S01]  /*0130*/  @!P0 LDG.E R7, desc[UR8][R4.64] ;  /* 0x0000000804078981 */ /* 0x008ea2000c1e1900 */
[----:B------:R-:W0:Y:S01]  /*0140*/  S2UR UR6, SR_CgaCtaId ;  /* 0x00000000000679c3 */ /* 0x000e220000008800 */
[----:B------:R-:W-:Y:S01]  /*0150*/  UMOV UR5, 0x400 ;  /* 0x0000040000057882 */ /* 0x000fe20000000000 */
[C---:B------:R-:W-:Y:S02]  /*0160*/  ISETP.GT.U32.AND P0, PT, R3.reuse, 0x1ff, PT ;  /* 0x000001ff0300780c */ /* 0x040fe40003f04070 */
[----:B------:R-:W-:Y:S01]  /*0170*/  ISETP.GT.U32.AND P1, PT, R3, 0xff, PT ;  /* 0x000000ff0300780c */ /* 0x000fe20003f24070 */
[----:B0-----:R-:W-:-:S06]  /*0180*/  ULEA UR5, UR6, UR5, 0x18 ;  /* 0x0000000506057291 */ /* 0x001fcc000f8ec0ff */
[----:B------:R-:W-:-:S05]  /*0190*/  LEA R2, R3, UR5, 0x2 ;  /* 0x0000000503027c11 */ /* 0x000fca000f8e10ff */
[----:B--2---:R-:W-:Y:S01]  /*01a0*/  STS [R2], R7 ;  /* 0x0000000702007388 */ /* 0x004fe20000000800 */
[----:B------:R-:W-:Y:S06]  /*01b0*/  BAR.SYNC.DEFER_BLOCKING 0x0 ;  /* 0x0000000000007b1d */ /* 0x000fec0000010000 */
[----:B------:R-:W-:Y:S04]  /*01c0*/  @!P0 LDS R6, [R2+0x800] ;  /* 0x0008000002068984 */ /* 0x000fe80000000800 */
[----:B------:R-:W0:Y:S02]  /*01d0*/  @!P0 LDS R9, [R2] ;  /* 0x0000000002098984 */ /* 0x000e240000000800 */
[----:B0-----:R-:W-:-:S05]  /*01e0*/  @!P0 FADD R9, R6, R9 ;  /* 0x0000000906098221 */ /* 0x001fca0000000000 */
[----:B------:R-:W-:Y:S01]  /*01f0*/  @!P0 STS [R2], R9 ;  /* 0x0000000902008388 */ /* 0x000fe20000000800 */
[----:B------:R-:W-:Y:S01]  /*0200*/  BAR.SYNC.DEFER_BLOCKING 0x0 ;  /* 0x0000000000007b1d */ /* 0x000fe20000010000 */
[----:B------:R-:W-:-:S05]  /*0210*/  ISETP.GT.U32.AND P0, PT, R3, 0x7f, PT ;  /* 0x0000007f0300780c */ /* 0x000fca0003f04070 */
        /* <DEDUP_REMOVED lines=41> */
[----:B------:R-:W-:-:S05]  /*04b0*/  ISETP.NE.AND P1, PT, R3, RZ, PT ;  /* 0x000000ff0300720c */ /* 0x000fca0003f25270 */
[----:B------:R-:W-:Y:S04]  /*04c0*/  @!P0 LDS R4, [R2+0x8] ;  /* 0x0000080002048984 */ /* 0x000fe80000000800 */
[----:B------:R-:W0:Y:S02]  /*04d0*/  @!P0 LDS R7, [R2] ;  /* 0x0000000002078984 */ /* 0x000e240000000800 */
[----:B0-----:R-:W-:-:S05]  /*04e0*/  @!P0 FADD R7, R4, R7 ;  /* 0x0000000704078221 */ /* 0x001fca0000000000 */
[----:B------:R0:W-:Y:S01]  /*04f0*/  @!P0 STS [R2], R7 ;  /* 0x0000000702008388 */ /* 0x0001e20000000800 */
[----:B------:R-:W-:Y:S06]  /*0500*/  BAR.SYNC.DEFER_BLOCKING 0x0 ;  /* 0x0000000000007b1d */ /* 0x000fec0000010000 */
[----:B------:R-:W-:Y:S05]  /*0510*/  @P1 EXIT ;  /* 0x000000000000194d */ /* 0x000fea0003800000 */
[----:B------:R-:W1:Y:S01]  /*0520*/  LDS.64 R4, [UR5] ;  /* 0x00000005ff047984 */ /* 0x000e620008000a00 */
[----:B0-----:R-:W0:Y:S08]  /*0530*/  LDC R7, c[0x0][0x390] ;  /* 0x0000e400ff077b82 */ /* 0x001e300000000800 */
[----:B------:R-:W2:Y:S01]  /*0540*/  LDC.64 R2, c[0x0][0x388] ;  /* 0x0000e200ff027b82 */ /* 0x000ea20000000a00 */
[----:B0-----:R-:W-:-:S04]  /*0550*/  IMAD R7, R0, R7, UR4 ;  /* 0x0000000400077e24 */ /* 0x001fc8000f8e0207 */
[----:B--2---:R-:W-:-:S04]  /*0560*/  IMAD.WIDE.U32 R2, R7, 0x4, R2 ;  /* 0x0000000407027825 */ /* 0x004fc800078e0002 */
[----:B-1----:R-:W-:-:S05]  /*0570*/  FADD R5, R4, R5 ;  /* 0x0000000504057221 */ /* 0x002fca0000000000 */
[----:B------:R-:W-:Y:S01]  /*0580*/  STG.E desc[UR8][R2.64], R5 ;  /* 0x0000000502007986 */ /* 0x000fe2000c101908 */
[----:B------:R-:W-:Y:S05]  /*0590*/  EXIT ;  /* 0x000000000000794d */ /* 0x000fea0003800000 */
.L_x_14:
        /* <DEDUP_REMOVED lines=14> */
.L_x_29:


//--------------------- .text._Z15weight_gradientPfS_S_jj --------------------------
	.section	.text._Z15weight_gradientPfS_S_jj,"ax",@progbits
	.align	128
        .global         _Z15weight_gradientPfS_S_jj
        .type           _Z15weight_gradientPfS_S_jj,@function
        .size           _Z15weight_gradientPfS_S_jj,(.L_x_30 - _Z15weight_gradientPfS_S_jj)
        .other          _Z15weight_gradientPfS_S_jj,@"STO_CUDA_ENTRY STV_DEFAULT"
_Z15weight_gradientPfS_S_jj:
.text._Z15weight_gradientPfS_S_jj:
[----:B------:R-:W-:Y:S01]  /*0000*/  LDC R1, c[0x0][0x37c] ;  /* 0x0000df00ff017b82 */ /* 0x000fe20000000800 */
[----:B------:R-:W0:Y:S07]  /*0010*/  S2R R3, SR_TID.Y ;  /* 0x0000000000037919 */ /* 0x000e2e0000002200 */
[----:B------:R-:W1:Y:S01]  /*0020*/  LDC R9, c[0x0][0x360] ;  /* 0x0000d800ff097b82 */ /* 0x000e620000000800 */
[----:B------:R-:W2:Y:S01]  /*0030*/  LDCU.64 UR6, c[0x0][0x398] ;  /* 0x00007300ff0677ac */ /* 0x000ea20008000a00 */
[----:B------:R-:W1:Y:S06]  /*0040*/  S2R R2, SR_TID.X ;  /* 0x0000000000027919 */ /* 0x000e6c0000002100 */
[----:B------:R-:W0:Y:S08]  /*0050*/  S2UR UR5, SR_CTAID.Y ;  /* 0x00000000000579c3 */ /* 0x000e300000002600 */
[----:B------:R-:W0:Y:S08]  /*0060*/  LDC R0, c[0x0][0x364] ;  /* 0x0000d900ff007b82 */ /* 0x000e300000000800 */
[----:B------:R-:W1:Y:S01]  /*0070*/  S2UR UR4, SR_CTAID.X ;  /* 0x00000000000479c3 */ /* 0x000e620000002500 */
[----:B0-----:R-:W-:-:S05]  /*0080*/  IMAD R0, R0, UR5, R3 ;  /* 0x0000000500007c24 */ /* 0x001fca000f8e0203 */
[----:B--2---:R-:W-:Y:S01]  /*0090*/  ISETP.GE.U32.AND P0, PT, R0, UR7, PT ;  /* 0x0000000700007c0c */ /* 0x004fe2000bf06070 */
[----:B-1----:R-:W-:-:S05]  /*00a0*/  IMAD R9, R9, UR4, R2 ;  /* 0x0000000409097c24 */ /* 0x002fca000f8e0202 */
[----:B------:R-:W-:-:S13]  /*00b0*/  ISETP.GE.U32.OR P0, PT, R9, UR6, P0 ;  /* 0x0000000609007c0c */ /* 0x000fda0008706470 */
[----:B------:R-:W-:Y:S05]  /*00c0*/  @P0 EXIT ;  /* 0x000000000000094d */ /* 0x000fea0003800000 */
[----:B------:R-:W0:Y:S01]  /*00d0*/  LDC.64 R2, c[0x0][0x380] ;  /* 0x0000e000ff027b82 */ /* 0x000e220000000a00 */
[----:B------:R-:W1:Y:S07]  /*00e0*/  LDCU.64 UR4, c[0x0][0x358] ;  /* 0x00006b00ff0477ac */ /* 0x000e6e0008000a00 */
[----:B------:R-:W2:Y:S08]  /*00f0*/  LDC.64 R4, c[0x0][0x388] ;  /* 0x0000e200ff047b82 */ /* 0x000eb00000000a00 */
[----:B------:R-:W3:Y:S01]  /*0100*/  LDC.64 R6, c[0x0][0x390] ;  /* 0x0000e400ff067b82 */ /* 0x000ee20000000a00 */
[----:B0-----:R-:W-:-:S06]  /*0110*/  IMAD.WIDE.U32 R2, R9, 0x4, R2 ;  /* 0x0000000409027825 */ /* 0x001fcc00078e0002 */
[----:B-1----:R-:W4:Y:S01]  /*0120*/  LDG.E R2, desc[UR4][R2.64] ;  /* 0x0000000402027981 */ /* 0x002f22000c1e1900 */
[----:B--2---:R-:W-:-:S06]  /*0130*/  IMAD.WIDE.U32 R4, R0, 0x4, R4 ;  /* 0x0000000400047825 */ /* 0x004fcc00078e0004 */
[----:B------:R-:W4:Y:S01]  /*0140*/  LDG.E R5, desc[UR4][R4.64] ;  /* 0x0000000404057981 */ /* 0x000f22000c1e1900 */
[----:B------:R-:W-:-:S04]  /*0150*/  IMAD R9, R0, UR6, R9 ;  /* 0x0000000600097c24 */ /* 0x000fc8000f8e0209 */
[----:B---3--:R-:W-:-:S04]  /*0160*/  IMAD.WIDE.U32 R6, R9, 0x4, R6 ;  /* 0x0000000409067825 */ /* 0x008fc800078e0006 */
[----:B----4-:R-:W-:-:S05]  /*0170*/  FMUL R9, R2, R5 ;  /* 0x0000000502097220 */ /* 0x010fca0000400000 */
[----:B------:R-:W-:Y:S01]  /*0180*/  STG.E desc[UR4][R6.64], R9 ;  /* 0x0000000906007986 */ /* 0x000fe2000c101904 */
[----:B------:R-:W-:Y:S05]  /*0190*/  EXIT ;  /* 0x000000000000794d */ /* 0x000fea0003800000 */
.L_x_15:
        /* <DEDUP_REMOVED lines=14> */
.L_x_30:


//--------------------- .text._Z14backward_step2PfS_S_ --------------------------
	.section	.text._Z14backward_step2PfS_S_,"ax",@progbits
	.align	128
        .global         _Z14backward_step2PfS_S_
        .type           _Z14backward_step2PfS_S_,@function
        .size           _Z14backward_step2PfS_S_,(.L_x_31 - _Z14backward_step2PfS_S_)
        .other          _Z14backward_step2PfS_S_,@"STO_CUDA_ENTRY STV_DEFAULT"
_Z14backward_step2PfS_S_:
.text._Z14backward_step2PfS_S_:
[----:B------:R-:W-:Y:S01]  /*0000*/  LDC R1, c[0x0][0x37c] ;  /* 0x0000df00ff017b82 */ /* 0x000fe20000000800 */
[----:B------:R-:W0:Y:S01]  /*0010*/  S2R R5, SR_TID.Y ;  /* 0x0000000000057919 */ /* 0x000e220000002200 */
[----:B------:R-:W0:Y:S06]  /*0020*/  LDCU UR4, c[0x0][0x360] ;  /* 0x00006c00ff0477ac */ /* 0x000e2c0008000800 */
[----:B------:R-:W1:Y:S01]  /*0030*/  LDC.64 R2, c[0x0][0x380] ;  /* 0x0000e000ff027b82 */ /* 0x000e620000000a00 */
[----:B------:R-:W0:Y:S01]  /*0040*/  S2R R4, SR_TID.X ;  /* 0x0000000000047919 */ /* 0x000e220000002100 */
[----:B------:R-:W2:Y:S01]  /*0050*/  LDCU.64 UR6, c[0x0][0x358] ;  /* 0x00006b00ff0677ac */ /* 0x000ea20008000a00 */
[----:B------:R-:W3:Y:S01]  /*0060*/  S2R R0, SR_CTAID.Z ;  /* 0x0000000000007919 */ /* 0x000ee20000002700 */
[----:B0-----:R-:W-:-:S05]  /*0070*/  IMAD R5, R5, UR4, R4 ;  /* 0x0000000405057c24 */ /* 0x001fca000f8e0204 */
[----:B---3--:R-:W-:-:S05]  /*0080*/  LEA R7, R0, R5, 0x6 ;  /* 0x0000000500077211 */ /* 0x008fca00078e30ff */
[----:B-1----:R-:W-:-:S06]  /*0090*/  IMAD.WIDE.U32 R2, R7, 0x4, R2 ;  /* 0x0000000407027825 */ /* 0x002fcc00078e0002 */
[----:B--2---:R-:W2:Y:S01]  /*00a0*/  LDG.E R2, desc[UR6][R2.64] ;  /* 0x0000000602027981 */ /* 0x004ea2000c1e1900 */
        /* <DEDUP_REMOVED lines=38> */
[----:B------:R-:W1:Y:S01]  /*0310*/  LDC.64 R2, c[0x0][0x388] ;  /* 0x0000e200ff027b82 */ /* 0x000e620000000a00 */
[----:B0-----:R-:W0:Y:S07]  /*0320*/  LDS.64 R6, [UR4] ;  /* 0x00000004ff067984 */ /* 0x001e2e0008000a00 */
[----:B------:R-:W2:Y:S01]  /*0330*/  LDC.64 R4, c[0x0][0x390] ;  /* 0x0000e400ff047b82 */ /* 0x000ea20000000a00 */
[----:B-1----:R-:W-:-:S06]  /*0340*/  IMAD.WIDE.U32 R2, R0, 0x4, R2 ;  /* 0x0000000400027825 */ /* 0x002fcc00078e0002 */
[----:B------:R-:W3:Y:S01]  /*0350*/  LDG.E R3, desc[UR6][R2.64] ;  /* 0x0000000602037981 */ /* 0x000ee2000c1e1900 */
[----:B--2---:R-:W-:-:S04]  /*0360*/  IMAD.WIDE.U32 R4, R0, 0x4, R4 ;  /* 0x0000000400047825 */ /* 0x004fc800078e0004 */
[----:B0-----:R-:W-:-:S05]  /*0370*/  FADD R6, R7, R6 ;  /* 0x0000000607067221 */ /* 0x001fca0000000000 */
[----:B------:R-:W-:Y:S01]  /*0380*/  STS [UR4], R6 ;  /* 0x00000006ff007988 */ /* 0x000fe20008000804 */
[----:B---3--:R-:W-:Y:S01]  /*0390*/  FMUL R7, R6, R3 ;  /* 0x0000000306077220 */ /* 0x008fe20000400000 */
[----:B------:R-:W-:-:S04]  /*03a0*/  FADD R8, -R3, 1 ;  /* 0x3f80000003087421 */ /* 0x000fc80000000100 */
[----:B------:R-:W-:-:S05]  /*03b0*/  FMUL R7, R7, R8 ;  /* 0x0000000807077220 */ /* 0x000fca0000400000 */
[----:B------:R-:W-:Y:S01]  /*03c0*/  STG.E desc[UR6][R4.64], R7 ;  /* 0x0000000704007986 */ /* 0x000fe2000c101906 */
[----:B------:R-:W-:Y:S05]  /*03d0*/  EXIT ;  /* 0x000000000000794d */ /* 0x000fea0003800000 */
.L_x_16:
        /* <DEDUP_REMOVED lines=10> */
.L_x_31:


//--------------------- .text._Z14backward_step1PfS_S_jj --------------------------
	.section	.text._Z14backward_step1PfS_S_jj,"ax",@progbits
	.align	128
        .global         _Z14backward_step1PfS_S_jj
        .type           _Z14backward_step1PfS_S_jj,@function
        .size           _Z14backward_step1PfS_S_jj,(.L_x_32 - _Z14backward_step1PfS_S_jj)
        .other          _Z14backward_step1PfS_S_jj,@"STO_CUDA_ENTRY STV_DEFAULT"
_Z14backward_step1PfS_S_jj:
.text._Z14backward_step1PfS_S_jj:
[----:B------:R-:W-:Y:S01]  /*0000*/  LDC R1, c[0x0][0x37c] ;  /* 0x0000df00ff017b82 */ /* 0x000fe20000000800 */
[----:B------:R-:W0:Y:S01]  /*0010*/  S2R R5, SR_TID.Y ;  /* 0x0000000000057919 */ /* 0x000e220000002200 */
[----:B------:R-:W1:Y:S06]  /*0020*/  LDCU UR5, c[0x0][0x360] ;  /* 0x00006c00ff0577ac */ /* 0x000e6c0008000800 */
[----:B------:R-:W2:Y:S01]  /*0030*/  LDC R2, c[0x0][0x370] ;  /* 0x0000dc00ff027b82 */ /* 0x000ea20000000800 */
[----:B------:R-:W0:Y:S01]  /*0040*/  S2R R0, SR_TID.X ;  /* 0x0000000000007919 */ /* 0x000e220000002100 */
[----:B------:R-:W1:Y:S01]  /*0050*/  LDCU UR4, c[0x0][0x364] ;  /* 0x00006c80ff0477ac */ /* 0x000e620008000800 */
[----:B------:R-:W2:Y:S01]  /*0060*/  S2R R3, SR_CTAID.Y ;  /* 0x0000000000037919 */ /* 0x000ea20000002600 */
[----:B------:R-:W3:Y:S04]  /*0070*/  LDCU UR6, c[0x0][0x39c] ;  /* 0x00007380ff0677ac */ /* 0x000ee80008000800 */
[----:B------:R-:W4:Y:S01]  /*0080*/  LDC.64 R8, c[0x0][0x388] ;  /* 0x0000e200ff087b82 */ /* 0x000f220000000a00 */
[----:B------:R-:W2:Y:S07]  /*0090*/  S2R R4, SR_CTAID.X ;  /* 0x0000000000047919 */ /* 0x000eae0000002500 */
[----:B------:R-:W5:Y:S01]  /*00a0*/  LDC.64 R6, c[0x0][0x380] ;  /* 0x0000e000ff067b82 */ /* 0x000f620000000a00 */
[----:B-1----:R-:W-:-:S02]  /*00b0*/  UIMAD UR4, UR5, UR4, URZ ;  /* 0x00000004050472a4 */ /* 0x002fc4000f8e02ff */
[----:B0-----:R-:W-:Y:S02]  /*00c0*/  IMAD R5, R5, UR5, R0 ;  /* 0x0000000505057c24 */ /* 0x001fe4000f8e0200 */
[----:B--2---:R-:W-:Y:S02]  /*00d0*/  IMAD R0, R2, R3, R4 ;  /* 0x0000000302007224 */ /* 0x004fe400078e0204 */
[----:B------:R-:W0:Y:S02]  /*00e0*/  S2R R3, SR_CTAID.Z ;  /* 0x0000000000037919 */ /* 0x000e240000002700 */
[----:B------:R-:W-:-:S05]  /*00f0*/  IMAD R2, R0, UR4, R5 ;  /* 0x0000000400027c24 */ /* 0x000fca000f8e0205 */
[----:B---3--:R-:W-:Y:S01]  /*0100*/  ISETP.GE.U32.AND P1, PT, R2, UR6, PT ;  /* 0x0000000602007c0c */ /* 0x008fe2000bf26070 */
[----:B------:R-:W1:-:S12]  /*0110*/  LDCU.64 UR6, c[0x0][0x358] ;  /* 0x00006b00ff0677ac */ /* 0x000e580008000a00 */
[----:B------:R-:W0:Y:S01]  /*0120*/  @!P1 LDC R11, c[0x0][0x398] ;  /* 0x0000e600ff0b9b82 */ /* 0x000e220000000800 */
[----:B----4-:R-:W-:-:S06]  /*0130*/  @!P1 IMAD.WIDE.U32 R8, R2, 0x4, R8 ;  /* 0x0000000402089825 */ /* 0x010fcc00078e0008 */
[----:B-1----:R-:W2:Y:S01]  /*0140*/  @!P1 LDG.E R9, desc[UR6][R8.64] ;  /* 0x0000000608099981 */ /* 0x002ea2000c1e1900 */
[----:B0-----:R-:W-:-:S04]  /*0150*/  @!P1 IMAD R11, R2, R11, R3 ;  /* 0x0000000b020b9224 */ /* 0x001fc800078e0203 */
[----:B-----5:R-:W-:-:S06]  /*0160*/  @!P1 IMAD.WIDE.U32 R6, R11, 0x4, R6 ;  /* 0x000000040b069825 */ /* 0x020fcc00078e0006 */
[----:B------:R-:W2:Y:S01]  /*0170*/  @!P1 LDG.E R6, desc[UR6][R6.64] ;  /* 0x0000000606069981 */ /* 0x000ea2000c1e1900 */
[----:B------:R-:W0:Y:S01]  /*0180*/  S2UR UR5, SR_CgaCtaId ;  /* 0x00000000000579c3 */ /* 0x000e220000008800 */
[----:B------:R-:W-:Y:S02]  /*0190*/  UMOV UR4, 0x400 ;  /* 0x0000040000047882 */ /* 0x000fe40000000000 */
[----:B0-----:R-:W-:-:S06]  /*01a0*/  ULEA UR4, UR5, UR4, 0x18 ;  /* 0x0000000405047291 */ /* 0x001fcc000f8ec0ff */
[C---:B------:R-:W-:Y:S02]  /*01b0*/  LEA R2, R5.reuse, UR4, 0x2 ;  /* 0x0000000405027c11 */ /* 0x040fe4000f8e10ff */
[----:B------:R-:W-:Y:S01]  /*01c0*/  ISETP.GT.U32.AND P0, PT, R5, 0x1ff, PT ;  /* 0x000001ff0500780c */ /* 0x000fe20003f04070 */
[----:B--2---:R-:W-:-:S05]  /*01d0*/  @!P1 FMUL R11, R6, R9 ;  /* 0x00000009060b9220 */ /* 0x004fca0000400000 */
[----:B------:R-:W-:Y:S04]  /*01e0*/  @!P1 STS [R2], R11 ;  /* 0x0000000b02009388 */ /* 0x000fe80000000800 */
[----:B------:R-:W-:Y:S01]  /*01f0*/  @P1 STS [R2], RZ ;  /* 0x000000ff02001388 */ /* 0x000fe20000000800 */
[----:B------:R-:W-:Y:S06]  /*0200*/  BAR.SYNC.DEFER_BLOCKING 0x0 ;  /* 0x0000000000007b1d */ /* 0x000fec0000010000 */
[----:B------:R-:W-:Y:S04]  /*0210*/  @!P0 LDS R4, [R2+0x800] ;  /* 0x0008000002048984 */ /* 0x000fe80000000800 */
[----:B------:R-:W0:Y:S01]  /*0220*/  @!P0 LDS R7, [R2] ;  /* 0x0000000002078984 */ /* 0x000e220000000800 */
[----:B------:R-:W-:Y:S01]  /*0230*/  ISETP.GT.U32.AND P1, PT, R5, 0xff, PT ;  /* 0x000000ff0500780c */ /* 0x000fe20003f24070 */
[----:B0-----:R-:W-:-:S05]  /*0240*/  @!P0 FADD R7, R4, R7 ;  /* 0x0000000704078221 */ /* 0x001fca0000000000 */
[----:B------:R-:W-:Y:S01]  /*0250*/  @!P0 STS [R2], R7 ;  /* 0x0000000702008388 */ /* 0x000fe20000000800 */
        /* <DEDUP_REMOVED lines=45> */
[----:B------:R-:W-:Y:S01]  /*0530*/  ISETP.NE.AND P1, PT, R5, RZ, PT ;  /* 0x000000ff0500720c */ /* 0x000fe20003f25270 */
[----:B0-----:R-:W-:-:S05]  /*0540*/  @!P0 FADD R11, R4, R11 ;  /* 0x0000000b040b8221 */ /* 0x001fca0000000000 */
[----:B------:R0:W-:Y:S01]  /*0550*/  @!P0 STS [R2], R11 ;  /* 0x0000000b02008388 */ /* 0x0001e20000000800 */
[----:B------:R-:W-:Y:S06]  /*0560*/  BAR.SYNC.DEFER_BLOCKING 0x0 ;  /* 0x0000000000007b1d */ /* 0x000fec0000010000 */
[----:B------:R-:W-:Y:S05]  /*0570*/  @P1 EXIT ;  /* 0x000000000000194d */ /* 0x000fea0003800000 */
[----:B------:R-:W1:Y:S01]  /*0580*/  LDS.64 R6, [UR4] ;  /* 0x00000004ff067984 */ /* 0x000e620008000a00 */
[----:B------:R-:W0:Y:S01]  /*0590*/  LDC.64 R4, c[0x0][0x390] ;  /* 0x0000e400ff047b82 */ /* 0x000e220000000a00 */
[----:B------:R-:W-:-:S05]  /*05a0*/  LEA R3, R3, R0, 0x6 ;  /* 0x0000000003037211 */ /* 0x000fca00078e30ff */
[----:B0-----:R-:W-:-:S04]  /*05b0*/  IMAD.WIDE.U32 R2, R3, 0x4, R4 ;  /* 0x0000000403027825 */ /* 0x001fc800078e0004 */
[----:B-1----:R-:W-:-:S05]  /*05c0*/  FADD R7, R6, R7 ;  /* 0x0000000706077221 */ /* 0x002fca0000000000 */
[----:B------:R-:W-:Y:S01]  /*05d0*/  STG.E desc[UR6][R2.64], R7 ;  /* 0x0000000702007986 */ /* 0x000fe2000c101906 */
[----:B------:R-:W-:Y:S05]  /*05e0*/  EXIT ;  /* 0x000000000000794d */ /* 0x000fea0003800000 */
.L_x_17:
        /* <DEDUP_REMOVED lines=9> */
.L_x_32:


//--------------------- .text._Z12output_errorPfS_S_ --------------------------
	.section	.text._Z12output_errorPfS_S_,"ax",@progbits
	.align	128
        .global         _Z12output_errorPfS_S_
        .type           _Z12output_errorPfS_S_,@function
        .size           _Z12output_errorPfS_S_,(.L_x_33 - _Z12output_errorPfS_S_)
        .other          _Z12output_errorPfS_S_,@"STO_CUDA_ENTRY STV_DEFAULT"
_Z12output_errorPfS_S_:
.text._Z12output_errorPfS_S_:
[----:B------:R-:W-:Y:S01]  /*0000*/  LDC R1, c[0x0][0x37c] ;  /* 0x0000df00ff017b82 */ /* 0x000fe20000000800 */
[----:B------:R-:W0:Y:S07]  /*0010*/  S2R R11, SR_CTAID.Z ;  /* 0x00000000000b7919 */ /* 0x000e2e0000002700 */
[----:B------:R-:W0:Y:S01]  /*0020*/  LDC.64 R2, c[0x0][0x380] ;  /* 0x0000e000ff027b82 */ /* 0x000e220000000a00 */
[----:B------:R-:W1:Y:S07]  /*0030*/  LDCU.64 UR4, c[0x0][0x358] ;  /* 0x00006b00ff0477ac */ /* 0x000e6e0008000a00 */
[----:B------:R-:W2:Y:S08]  /*0040*/  LDC.64 R4, c[0x0][0x388] ;  /* 0x0000e200ff047b82 */ /* 0x000eb00000000a00 */
[----:B------:R-:W3:Y:S01]  /*0050*/  LDC.64 R6, c[0x0][0x390] ;  /* 0x0000e400ff067b82 */ /* 0x000ee20000000a00 */
[----:B0-----:R-:W-:-:S04]  /*0060*/  IMAD.WIDE.U32 R2, R11, 0x4, R2 ;  /* 0x000000040b027825 */ /* 0x001fc800078e0002 */
[C---:B--2---:R-:W-:Y:S02]  /*0070*/  IMAD.WIDE.U32 R4, R11.reuse, 0x4, R4 ;  /* 0x000000040b047825 */ /* 0x044fe400078e0004 */
[----:B-1----:R-:W2:Y:S04]  /*0080*/  LDG.E R2, desc[UR4][R2.64] ;  /* 0x0000000402027981 */ /* 0x002ea8000c1e1900 */
[----:B------:R-:W4:Y:S01]  /*0090*/  LDG.E R5, desc[UR4][R4.64] ;  /* 0x0000000404057981 */ /* 0x000f22000c1e1900 */
[----:B---3--:R-:W-:-:S04]  /*00a0*/  IMAD.WIDE.U32 R6, R11, 0x4, R6 ;  /* 0x000000040b067825 */ /* 0x008fc800078e0006 */
[C---:B--2---:R-:W-:Y:S01]  /*00b0*/  FADD R0, -R2.reuse, 1 ;  /* 0x3f80000002007421 */ /* 0x044fe20000000100 */
[----:B----4-:R-:W-:-:S04]  /*00c0*/  FADD R9, R2, -R5 ;  /* 0x8000000502097221 */ /* 0x010fc80000000000 */
[----:B------:R-:W-:-:S04]  /*00d0*/  FMUL R9, R2, R9 ;  /* 0x0000000902097220 */ /* 0x000fc80000400000 */
[----:B------:R-:W-:-:S05]  /*00e0*/  FMUL R9, R9, R0 ;  /* 0x0000000009097220 */ /* 0x000fca0000400000 */
[----:B------:R-:W-:Y:S01]  /*00f0*/  STG.E desc[UR4][R6.64], R9 ;  /* 0x0000000906007986 */ /* 0x000fe2000c101904 */
[----:B------:R-:W-:Y:S05]  /*0100*/  EXIT ;  /* 0x000000000000794d */ /* 0x000fea0003800000 */
.L_x_18:
        /* <DEDUP_REMOVED lines=15> */
.L_x_33:


//--------------------- .text._Z13forward_step2PfS_S_ --------------------------
	.section	.text._Z13forward_step2PfS_S_,"ax",@progbits
	.align	128
        .global         _Z13forward_step2PfS_S_
        .type           _Z13forward_step2PfS_S_,@function
        .size           _Z13forward_step2PfS_S_,(.L_x_27 - _Z13forward_step2PfS_S_)
        .other          _Z13forward_step2PfS_S_,@"STO_CUDA_ENTRY STV_DEFAULT"
_Z13forward_step2PfS_S_:
.text._Z13forward_step2PfS_S_:
[----:B------:R-:W-:Y:S01]  /*0000*/  LDC R1, c[0x0][0x37c] ;  /* 0x0000df00ff017b82 */ /* 0x000fe20000000800 */
[----:B------:R-:W0:Y:S01]  /*0010*/  S2R R3, SR_TID.Y ;  /* 0x0000000000037919 */ /* 0x000e220000002200 */
[----:B------:R-:W0:Y:S06]  /*0020*/  LDCU UR4, c[0x0][0x360] ;  /* 0x00006c00ff0477ac */ /* 0x000e2c0008000800 */
[----:B------:R-:W1:Y:S01]  /*0030*/  LDC.64 R4, c[0x0][0x380] ;  /* 0x0000e000ff047b82 */ /* 0x000e620000000a00 */
[----:B------:R-:W0:Y:S01]  /*0040*/  S2R R0, SR_TID.X ;  /* 0x0000000000007919 */ /* 0x000e220000002100 */
[----:B------:R-:W2:Y:S01]  /*0050*/  LDCU.64 UR6, c[0x0][0x358] ;  /* 0x00006b00ff0677ac */ /* 0x000ea20008000a00 */
[----:B------:R-:W3:Y:S01]  /*0060*/  S2R R2, SR_CTAID.Z ;  /* 0x0000000000027919 */ /* 0x000ee20000002700 */
[----:B0-----:R-:W-:-:S04]  /*0070*/  IMAD R3, R3, UR4, R0 ;  /* 0x0000000403037c24 */ /* 0x001fc8000f8e0200 */
[----:B---3--:R-:W-:-:S04]  /*0080*/  IMAD R7, R2, 0x40, R3 ;  /* 0x0000004002077824 */ /* 0x008fc800078e0203 */
        /* <DEDUP_REMOVED lines=41> */
[----:B0-----:R-:W0:Y:S01]  /*0320*/  LDS.64 R6, [UR4] ;  /* 0x00000004ff067984 */ /* 0x001e220008000a00 */
[----:B-1----:R-:W-:-:S06]  /*0330*/  IMAD.WIDE.U32 R4, R2, 0x4, R4 ;  /* 0x0000000402047825 */ /* 0x002fcc00078e0004 */
[----:B------:R-:W0:Y:S01]  /*0340*/  LDG.E R4, desc[UR6][R4.64] ;  /* 0x0000000604047981 */ /* 0x000e22000c1e1900 */
[----:B------:R-:W-:Y:S02]  /*0350*/  IMAD.MOV.U32 R0, RZ, RZ, 0x3bbb989d ;  /* 0x3bbb989dff007424 */ /* 0x000fe400078e00ff */
[----:B0-----:R-:W-:Y:S01]  /*0360*/  FADD R3, R7, R4 ;  /* 0x0000000407037221 */ /* 0x001fe20000000000 */
[----:B------:R-:W-:-:S03]  /*0370*/  HFMA2 R7, -RZ, RZ, 3.7421875, 0 ;  /* 0x437c0000ff077431 */ /* 0x000fc600000001ff */
[----:B------:R-:W-:-:S04]  /*0380*/  FADD R3, R3, R6 ;  /* 0x0000000603037221 */ /* 0x000fc80000000000 */
[----:B------:R-:W-:Y:S01]  /*0390*/  FFMA.SAT R0, R3, -R0, 0.5 ;  /* 0x3f00000003007423 */ /* 0x000fe20000002800 */
[----:B------:R0:W-:Y:S03]  /*03a0*/  STS [UR4], R3 ;  /* 0x00000003ff007988 */ /* 0x0001e60008000804 */
[----:B------:R-:W-:-:S04]  /*03b0*/  FFMA.RM R0, R0, R7, 12582913 ;  /* 0x4b40000100007423 */ /* 0x000fc80000004007 */
[C---:B------:R-:W-:Y:S01]  /*03c0*/  FADD R6, R0.reuse, -12583039 ;  /* 0xcb40007f00067421 */ /* 0x040fe20000000000 */
[----:B------:R-:W-:-:S03]  /*03d0*/  IMAD.SHL.U32 R0, R0, 0x800000, RZ ;  /* 0x0080000000007824 */ /* 0x000fc600078e00ff */
[----:B------:R-:W-:-:S04]  /*03e0*/  FFMA R6, R3, -1.4426950216293334961, -R6 ;  /* 0xbfb8aa3b03067823 */ /* 0x000fc80000000806 */
[----:B------:R-:W-:-:S04]  /*03f0*/  FFMA R6, R3, -1.925963033500011079e-08, R6 ;  /* 0xb2a5706003067823 */ /* 0x000fc80000000006 */
[----:B------:R-:W1:Y:S02]  /*0400*/  MUFU.EX2 R5, R6 ;  /* 0x0000000600057308 */ /* 0x000e640000000800 */
[----:B-1----:R-:W-:-:S05]  /*0410*/  FFMA R0, R0, R5, 1 ;  /* 0x3f80000000007423 */ /* 0x002fca0000000005 */
[----:B------:R-:W-:-:S04]  /*0420*/  IADD3 R4, PT, PT, R0, 0x1800000, RZ ;  /* 0x0180000000047810 */ /* 0x000fc80007ffe0ff */
[----:B------:R-:W-:-:S04]  /*0430*/  LOP3.LUT R4, R4, 0x7f800000, RZ, 0xc0, !PT ;  /* 0x7f80000004047812 */ /* 0x000fc800078ec0ff */
[----:B------:R-:W-:-:S13]  /*0440*/  ISETP.GT.U32.AND P0, PT, R4, 0x1ffffff, PT ;  /* 0x01ffffff0400780c */ /* 0x000fda0003f04070 */
[----:B0-----:R-:W-:Y:S05]  /*0450*/  @P0 BRA `(.L_x_19) ;  /* 0x0000000000100947 */ /* 0x001fea0003800000 */
[----:B------:R-:W-:-:S07]  /*0460*/  MOV R4, 0x480 ;  /* 0x0000048000047802 */ /* 0x000fce0000000f00 */
[----:B------:R-:W-:Y:S05]  /*0470*/  CALL.REL.NOINC `($__internal_1_$__cuda_sm20_rcp_rn_f32_slowpath) ;  /* 0x0000000000287944 */ /* 0x000fea0003c00000 */
[----:B------:R-:W-:Y:S01]  /*0480*/  IMAD.MOV.U32 R7, RZ, RZ, R3 ;  /* 0x000000ffff077224 */ /* 0x000fe200078e0003 */
[----:B------:R-:W-:Y:S06]  /*0490*/  BRA `(.L_x_20) ;  /* 0x0000000000107947 */ /* 0x000fec0003800000 */
.L_x_19:
[----:B------:R-:W0:Y:S02]  /*04a0*/  MUFU.RCP R7, R0 ;  /* 0x0000000000077308 */ /* 0x000e240000001000 */
[----:B0-----:R-:W-:-:S04]  /*04b0*/  FFMA R3, R0, R7, -1 ;  /* 0xbf80000000037423 */ /* 0x001fc80000000007 */
[----:B------:R-:W-:-:S04]  /*04c0*/  FADD.FTZ R4, -R3, -RZ ;  /* 0x800000ff03047221 */ /* 0x000fc80000010100 */
[----:B------:R-:W-:-:S07]  /*04d0*/  FFMA R7, R7, R4, R7 ;  /* 0x0000000407077223 */ /* 0x000fce0000000007 */
.L_x_20:
[----:B------:R-:W0:Y:S02]  /*04e0*/  LDC.64 R4, c[0x0][0x390] ;  /* 0x0000e400ff047b82 */ /* 0x000e240000000a00 */
[----:B0-----:R-:W-:-:S05]  /*04f0*/  IMAD.WIDE.U32 R2, R2, 0x4, R4 ;  /* 0x0000000402027825 */ /* 0x001fca00078e0004 */
[----:B------:R-:W-:Y:S01]  /*0500*/  STG.E desc[UR6][R2.64], R7 ;  /* 0x0000000702007986 */ /* 0x000fe2000c101906 */
[----:B------:R-:W-:Y:S05]  /*0510*/  EXIT ;  /* 0x000000000000794d */ /* 0x000fea0003800000 */
        .weak           $__internal_1_$__cuda_sm20_rcp_rn_f32_slowpath
        .type           $__internal_1_$__cuda_sm20_rcp_rn_f32_slowpath,@function
        .size           $__internal_1_$__cuda_sm20_rcp_rn_f32_slowpath,(.L_x_27 - $__internal_1_$__cuda_sm20_rcp_rn_f32_slowpath)
$__internal_1_$__cuda_sm20_rcp_rn_f32_slowpath:
[----:B------:R-:W-:-:S04]  /*0520*/  SHF.L.U32 R3, R0, 0x1, RZ ;  /* 0x0000000100037819 */ /* 0x000fc800000006ff */
[----:B------:R-:W-:-:S04]  /*0530*/  SHF.R.U32.HI R3, RZ, 0x18, R3 ;  /* 0x00000018ff037819 */ /* 0x000fc80000011603 */
[----:B------:R-:W-:-:S13]  /*0540*/  ISETP.NE.U32.AND P0, PT, R3, RZ, PT ;  /* 0x000000ff0300720c */ /* 0x000fda0003f05070 */
[----:B------:R-:W-:Y:S05]  /*0550*/  @P0 BRA `(.L_x_21) ;  /* 0x00000000002c0947 */ /* 0x000fea0003800000 */
[----:B------:R-:W-:-:S05]  /*0560*/  IMAD.SHL.U32 R3, R0, 0x2, RZ ;  /* 0x0000000200037824 */ /* 0x000fca00078e00ff */
[----:B------:R-:W-:-:S13]  /*0570*/  ISETP.NE.AND P0, PT, R3, RZ, PT ;  /* 0x000000ff0300720c */ /* 0x000fda0003f05270 */
[----:B------:R2:W3:Y:S01]  /*0580*/  @!P0 MUFU.RCP R3, R0 ;  /* 0x0000000000038308 */ /* 0x0004e20000001000 */
[----:B------:R-:W-:Y:S05]  /*0590*/  @!P0 BRA `(.L_x_22) ;  /* 0x0000000000a48947 */ /* 0x000fea0003800000 */
[----:B------:R-:W-:-:S04]  /*05a0*/  FFMA R5, R0, 1.84467440737095516160e+19, RZ ;  /* 0x5f80000000057823 */ /* 0x000fc800000000ff */
[----:B--2---:R-:W3:Y:S02]  /*05b0*/  MUFU.RCP R0, R5 ;  /* 0x0000000500007308 */ /* 0x004ee40000001000 */
[----:B---3--:R-:W-:-:S04]  /*05c0*/  FFMA R3, R5, R0, -1 ;  /* 0xbf80000005037423 */ /* 0x008fc80000000000 */
[----:B------:R-:W-:-:S04]  /*05d0*/  FADD.FTZ R3, -R3, -RZ ;  /* 0x800000ff03037221 */ /* 0x000fc80000010100 */
[----:B------:R-:W-:-:S04]  /*05e0*/  FFMA R0, R0, R3, R0 ;  /* 0x0000000300007223 */ /* 0x000fc80000000000 */
[----:B------:R-:W-:Y:S01]  /*05f0*/  FFMA R3, R0, 1.84467440737095516160e+19, RZ ;  /* 0x5f80000000037823 */ /* 0x000fe200000000ff */
[----:B------:R-:W-:Y:S06]  /*0600*/  BRA `(.L_x_22) ;  /* 0x0000000000887947 */ /* 0x000fec0003800000 */
.L_x_21:
[----:B------:R-:W-:-:S04]  /*0610*/  IADD3 R5, PT, PT, R3, -0xfd, RZ ;  /* 0xffffff0303057810 */ /* 0x000fc80007ffe0ff */
[----:B------:R-:W-:-:S13]  /*0620*/  ISETP.GT.U32.AND P0, PT, R5, 0x1, PT ;  /* 0x000000010500780c */ /* 0x000fda0003f04070 */
[----:B------:R-:W-:Y:S05]  /*0630*/  @P0 BRA `(.L_x_23) ;  /* 0x0000000000780947 */ /* 0x000fea0003800000 */
[----:B------:R-:W-:Y:S01]  /*0640*/  LOP3.LUT R6, R0, 0x7fffff, RZ, 0xc0, !PT ;  /* 0x007fffff00067812 */ /* 0x000fe200078ec0ff */
[----:B------:R-:W-:Y:S01]  /*0650*/  IMAD.MOV.U32 R10, RZ, RZ, 0x3 ;  /* 0x00000003ff0a7424 */ /* 0x000fe200078e00ff */
[----:B------:R-:W-:Y:S02]  /*0660*/  IADD3 R3, PT, PT, R3, -0xfc, RZ ;  /* 0xffffff0403037810 */ /* 0x000fe40007ffe0ff */
[----:B------:R-:W-:Y:S02]  /*0670*/  LOP3.LUT R6, R6, 0x3f800000, RZ, 0xfc, !PT ;  /* 0x3f80000006067812 */ /* 0x000fe400078efcff */
[----:B------:R-:W-:Y:S02]  /*0680*/  SHF.L.U32 R11, R10, R5, RZ ;  /* 0x000000050a0b7219 */ /* 0x000fe400000006ff */
[----:B------:R-:W0:Y:S02]  /*0690*/  MUFU.RCP R7, R6 ;  /* 0x0000000600077308 */ /* 0x000e240000001000 */
[----:B0-----:R-:W-:-:S04]  /*06a0*/  FFMA R8, R6, R7, -1 ;  /* 0xbf80000006087423 */ /* 0x001fc80000000007 */
[----:B------:R-:W-:-:S04]  /*06b0*/  FADD.FTZ R8, -R8, -RZ ;  /* 0x800000ff08087221 */ /* 0x000fc80000010100 */
[CCC-:B------:R-:W-:Y:S01]  /*06c0*/  FFMA.RM R9, R7.reuse, R8.reuse, R7.reuse ;  /* 0x0000000807097223 */ /* 0x1c0fe20000004007 */
[----:B------:R-:W-:-:S04]  /*06d0*/  FFMA.RP R8, R7, R8, R7 ;  /* 0x0000000807087223 */ /* 0x000fc80000008007 */
[C---:B------:R-:W-:Y:S02]  /*06e0*/  LOP3.LUT R7, R9.reuse, 0x7fffff, RZ, 0xc0, !PT ;  /* 0x007fffff09077812 */ /* 0x040fe400078ec0ff */
[----:B------:R-:W-:Y:S02]  /*06f0*/  FSETP.NEU.FTZ.AND P0, PT, R9, R8, PT ;  /* 0x000000080900720b */ /* 0x000fe40003f1d000 */
[----:B------:R-:W-:Y:S02]  /*0700*/  LOP3.LUT R8, R7, 0x800000, RZ, 0xfc, !PT ;  /* 0x0080000007087812 */ /* 0x000fe400078efcff */
[----:B------:R-:W-:Y:S02]  /*0710*/  SEL R7, RZ, 0xffffffff, !P0 ;  /* 0xffffffffff077807 */ /* 0x000fe40004000000 */
[----:B------:R-:W-:Y:S02]  /*0720*/  LOP3.LUT R6, R11, R8, RZ, 0xc0, !PT ;  /* 0x000000080b067212 */ /* 0x000fe400078ec0ff */
[----:B------:R-:W-:-:S02]  /*0730*/  IADD3 R7, PT, PT, -R7, RZ, RZ ;  /* 0x000000ff07077210 */ /* 0x000fc40007ffe1ff */
[-C--:B------:R-:W-:Y:S02]  /*0740*/  SHF.R.U32.HI R6, RZ, R5.reuse, R6 ;  /* 0x00000005ff067219 */ /* 0x080fe40000011606 */
[--C-:B------:R-:W-:Y:S02]  /*0750*/  LOP3.LUT P1, RZ, R7, R5, R8.reuse, 0xf8, !PT ;  /* 0x0000000507ff7212 */ /* 0x100fe4000782f808 */
[C---:B------:R-:W-:Y:S02]  /*0760*/  LOP3.LUT P0, RZ, R6.reuse, 0x1, RZ, 0xc0, !PT ;  /* 0x0000000106ff7812 */ /* 0x040fe4000780c0ff */
[----:B------:R-:W-:Y:S02]  /*0770*/  LOP3.LUT P2, RZ, R6, 0x2, RZ, 0xc0, !PT ;  /* 0x0000000206ff7812 */ /* 0x000fe4000784c0ff */
[----:B------:R-:W-:Y:S02]  /*0780*/  SHF.R.U32.HI R3, RZ, R3, R8 ;  /* 0x00000003ff037219 */ /* 0x000fe40000011608 */
[----:B------:R-:W-:-:S02]  /*0790*/  PLOP3.LUT P0, PT, P0, P1, P2, 0xe0, 0x0 ;  /* 0x000000000000781c */ /* 0x000fc40000703c20 */
[----:B------:R-:W-:Y:S02]  /*07a0*/  LOP3.LUT P1, RZ, R0, 0x7fffff, RZ, 0xc0, !PT ;  /* 0x007fffff00ff7812 */ /* 0x000fe4000782c0ff */
[----:B------:R-:W-:-:S05]  /*07b0*/  SEL R5, RZ, 0x1, !P0 ;  /* 0x00000001ff057807 */ /* 0x000fca0004000000 */
[----:B------:R-:W-:-:S05]  /*07c0*/  IMAD.MOV R5, RZ, RZ, -R5 ;  /* 0x000000ffff057224 */ /* 0x000fca00078e0a05 */
[----:B------:R-:W-:-:S13]  /*07d0*/  ISETP.GE.AND P0, PT, R5, RZ, PT ;  /* 0x000000ff0500720c */ /* 0x000fda0003f06270 */
[----:B------:R-:W-:-:S05]  /*07e0*/  @!P0 VIADD R3, R3, 0x1 ;  /* 0x0000000103038836 */ /* 0x000fca0000000000 */
[----:B------:R-:W-:-:S04]  /*07f0*/  @!P1 SHF.L.U32 R3, R3, 0x1, RZ ;  /* 0x0000000103039819 */ /* 0x000fc800000006ff */
[----:B------:R-:W-:Y:S01]  /*0800*/  LOP3.LUT R3, R3, 0x80000000, R0, 0xf8, !PT ;  /* 0x8000000003037812 */ /* 0x000fe200078ef800 */
[----:B------:R-:W-:Y:S06]  /*0810*/  BRA `(.L_x_22) ;  /* 0x0000000000047947 */ /* 0x000fec0003800000 */
.L_x_23:
[----:B------:R0:W1:Y:S02]  /*0820*/  MUFU.RCP R3, R0 ;  /* 0x0000000000037308 */ /* 0x0000640000001000 */
.L_x_22:
[----:B------:R-:W-:-:S04]  /*0830*/  IMAD.MOV.U32 R5, RZ, RZ, 0x0 ;  /* 0x00000000ff057424 */ /* 0x000fc800078e00ff */
[----:B0123--:R-:W-:Y:S05]  /*0840*/  RET.REL.NODEC R4 `(_Z13forward_step2PfS_S_) ;  /* 0xfffffff404ec7950 */ /* 0x00ffea0003c3ffff */
.L_x_24:
        /* <DEDUP_REMOVED lines=11> */
.L_x_27:


//--------------------- .text._Z13forward_step1PfS_S_j --------------------------
	.section	.text._Z13forward_step1PfS_S_j,"ax",@progbits
	.align	128
        .global         _Z13forward_step1PfS_S_j
        .type           _Z13forward_step1PfS_S_j,@function
        .size           _Z13forward_step1PfS_S_j,(.L_x_35 - _Z13forward_step1PfS_S_j)
        .other          _Z13forward_step1PfS_S_j,@"STO_CUDA_ENTRY STV_DEFAULT"
_Z13forward_step1PfS_S_j:
.text._Z13forward_step1PfS_S_j:
        /* <DEDUP_REMOVED lines=9> */
[----:B------:R-:W2:Y:S01]  /*0090*/  S2R R6, SR_CTAID.X ;  /* 0x0000000000067919 */ /* 0x000ea20000002500 */
[----:B------:R-:W5:Y:S01]  /*00a0*/  LDCU.64 UR6, c[0x0][0x358] ;  /* 0x00006b00ff0677ac */ /* 0x000f620008000a00 */
[----:B------:R-:W5:Y:S01]  /*00b0*/  S2R R0, SR_CTAID.Z ;  /* 0x0000000000007919 */ /* 0x000f620000002700 */
[----:B-1----:R-:W-:-:S02]  /*00c0*/  UIMAD UR4, UR5, UR4, URZ ;  /* 0x00000004050472a4 */ /* 0x002fc4000f8e02ff */
[----:B0-----:R-:W-:Y:S02]  /*00d0*/  IMAD R2, R2, UR5, R3 ;  /* 0x0000000502027c24 */ /* 0x001fe4000f8e0203 */
[----:B--2---:R-:W-:Y:S02]  /*00e0*/  IMAD R3, R4, R5, R6 ;  /* 0x0000000504037224 */ /* 0x004fe400078e0206 */
[----:B------:R-:W0:Y:S02]  /*00f0*/  LDC.64 R6, c[0x0][0x388] ;  /* 0x0000e200ff067b82 */ /* 0x000e240000000a00 */
[----:B------:R-:W-:-:S05]  /*0100*/  IMAD R5, R3, UR4, R2 ;  /* 0x0000000403057c24 */ /* 0x000fca000f8e0202 */
[----:B---3--:R-:W-:-:S13]  /*0110*/  ISETP.GE.U32.AND P1, PT, R5, UR8, PT ;  /* 0x0000000805007c0c */ /* 0x008fda000bf26070 */
[----:B-----5:R-:W-:Y:S02]  /*0120*/  @!P1 IMAD R11, R0, UR8, R5 ;  /* 0x00000008000b9c24 */ /* 0x020fe4000f8e0205 */
[----:B0-----:R-:W-:-:S04]  /*0130*/  @!P1 IMAD.WIDE.U32 R6, R5, 0x4, R6 ;  /* 0x0000000405069825 */ /* 0x001fc800078e0006 */
[----:B----4-:R-:W-:Y:S02]  /*0140*/  @!P1 IMAD.WIDE.U32 R8, R11, 0x4, R8 ;  /* 0x000000040b089825 */ /* 0x010fe400078e0008 */
[----:B------:R-:W2:Y:S04]  /*0150*/  @!P1 LDG.E R6, desc[UR6][R6.64] ;  /* 0x0000000606069981 */ /* 0x000ea8000c1e1900 */
[----:B------:R-:W2:Y:S01]  /*0160*/  @!P1 LDG.E R9, desc[UR6][R8.64] ;  /* 0x0000000608099981 */ /* 0x000ea2000c1e1900 */
[----:B------:R-:W0:Y:S01]  /*0170*/  S2UR UR5, SR_CgaCtaId ;  /* 0x00000000000579c3 */ /* 0x000e220000008800 */
[----:B------:R-:W-:Y:S01]  /*0180*/  UMOV UR4, 0x400 ;  /* 0x0000040000047882 */ /* 0x000fe20000000000 */
[----:B------:R-:W-:Y:S01]  /*0190*/  ISETP.GT.U32.AND P0, PT, R2, 0x1ff, PT ;  /* 0x000001ff0200780c */ /* 0x000fe20003f04070 */
[----:B0-----:R-:W-:-:S06]  /*01a0*/  ULEA UR4, UR5, UR4, 0x18 ;  /* 0x0000000405047291 */ /* 0x001fcc000f8ec0ff */
[----:B------:R-:W-:Y:S01]  /*01b0*/  LEA R4, R2, UR4, 0x2 ;  /* 0x0000000402047c11 */ /* 0x000fe2000f8e10ff */
[----:B--2---:R-:W-:-:S05]  /*01c0*/  @!P1 FMUL R5, R6, R9 ;  /* 0x0000000906059220 */ /* 0x004fca0000400000 */
[----:B------:R-:W-:Y:S04]  /*01d0*/  @!P1 STS [R4], R5 ;  /* 0x0000000504009388 */ /* 0x000fe80000000800 */
[----:B------:R-:W-:Y:S01]  /*01e0*/  @P1 STS [R4], RZ ;  /* 0x000000ff04001388 */ /* 0x000fe20000000800 */
        /* <DEDUP_REMOVED lines=57> */
[----:B0-----:R-:W0:Y:S01]  /*0580*/  LDC.64 R4, c[0x0][0x390] ;  /* 0x0000e400ff047b82 */ /* 0x001e220000000a00 */
[----:B------:R-:W-:-:S05]  /*0590*/  LEA R3, R0, R3, 0x6 ;  /* 0x0000000300037211 */ /* 0x000fca00078e30ff */
[----:B0-----:R-:W-:-:S04]  /*05a0*/  IMAD.WIDE.U32 R2, R3, 0x4, R4 ;  /* 0x0000000403027825 */ /* 0x001fc800078e0004 */
[----:B-1----:R-:W-:-:S05]  /*05b0*/  FADD R7, R6, R7 ;  /* 0x0000000706077221 */ /* 0x002fca0000000000 */
[----:B------:R-:W-:Y:S01]  /*05c0*/  STG.E desc[UR6][R2.64], R7 ;  /* 0x0000000702007986 */ /* 0x000fe2000c101906 */
[----:B------:R-:W-:Y:S05]  /*05d0*/  EXIT ;  /* 0x000000000000794d */ /* 0x000fea0003800000 */
.L_x_25:
        /* <DEDUP_REMOVED lines=10> */
.L_x_35:


//--------------------- .nv.shared.reserved.0     --------------------------
	.section	.nv.shared.reserved.0,"aw",@nobits
	.weak		__nv_reservedSMEM_offset_0_alias
	.size		__nv_reservedSMEM_offset_0_alias, 0, 64
	.other		__nv_reservedSMEM_offset_0_alias,@"STO_CUDA_RESERVED_SHARED STV_DEFAULT"
__nv_reservedSMEM_offset_0_alias:
	.zero		0
	.zero		64


//--------------------- .nv.shared._Z11sum_of_1024PfS_jj --------------------------
	.section	.nv.shared._Z11sum_of_1024PfS_jj,"aw",@nobits
	.sectionflags	@""
	.align	4
.nv.shared._Z11sum_of_1024PfS_jj:
	.zero		5120


//--------------------- .nv.shared._Z14backward_step2PfS_S_ --------------------------
	.section	.nv.shared._Z14backward_step2PfS_S_,"aw",@nobits
	.sectionflags	@""
	.align	4
.nv.shared._Z14backward_step2PfS_S_:
	.zero		1280


//--------------------- .nv.shared._Z14backward_step1PfS_S_jj --------------------------
	.section	.nv.shared._Z14backward_step1PfS_S_jj,"aw",@nobits
	.sectionflags	@""
	.align	4
.nv.shared._Z14backward_step1PfS_S_jj:
	.zero		5120


//--------------------- .nv.shared._Z13forward_step2PfS_S_ --------------------------
	.section	.nv.shared._Z13forward_step2PfS_S_,"aw",@nobits
	.sectionflags	@""
	.align	4
.nv.shared._Z13forward_step2PfS_S_:
	.zero		1280


//--------------------- .nv.shared._Z13forward_step1PfS_S_j --------------------------
	.section	.nv.shared._Z13forward_step1PfS_S_j,"aw",@nobits
	.sectionflags	@""
	.align	4
.nv.shared._Z13forward_step1PfS_S_j:
	.zero		5120


//--------------------- .nv.constant0._Z9grad_descPfS_jjf --------------------------
	.section	.nv.constant0._Z9grad_descPfS_jjf,"a",@progbits
	.sectionflags	@""
	.align	4
.nv.constant0._Z9grad_descPfS_jjf:
	.zero		924


//--------------------- .nv.constant0._Z11sum_of_1024PfS_jj --------------------------
	.section	.nv.constant0._Z11sum_of_1024PfS_jj,"a",@progbits
	.sectionflags	@""
	.align	4
.nv.constant0._Z11sum_of_1024PfS_jj:
	.zero		920


//--------------------- .nv.constant0._Z15weight_gradientPfS_S_jj --------------------------
	.section	.nv.constant0._Z15weight_gradientPfS_S_jj,"a",@progbits
	.sectionflags	@""
	.align	4
.nv.constant0._Z15weight_gradientPfS_S_jj:
	.zero		928


//--------------------- .nv.constant0._Z14backward_step2PfS_S_ --------------------------
	.section	.nv.constant0._Z14backward_step2PfS_S_,"a",@progbits
	.sectionflags	@""
	.align	4
.nv.constant0._Z14backward_step2PfS_S_:
	.zero		920


//--------------------- .nv.constant0._Z14backward_step1PfS_S_jj --------------------------
	.section	.nv.constant0._Z14backward_step1PfS_S_jj,"a",@progbits
	.sectionflags	@""
	.align	4
.nv.constant0._Z14backward_step1PfS_S_jj:
	.zero		928


//--------------------- .nv.constant0._Z12output_errorPfS_S_ --------------------------
	.section	.nv.constant0._Z12output_errorPfS_S_,"a",@progbits
	.sectionflags	@""
	.align	4
.nv.constant0._Z12output_errorPfS_S_:
	.zero		920


//--------------------- .nv.constant0._Z13forward_step2PfS_S_ --------------------------
	.section	.nv.constant0._Z13forward_step2PfS_S_,"a",@progbits
	.sectionflags	@""
	.align	4
.nv.constant0._Z13forward_step2PfS_S_:
	.zero		920


//--------------------- .nv.constant0._Z13forward_step1PfS_S_j --------------------------
	.section	.nv.constant0._Z13forward_step1PfS_S_j,"a",@progbits
	.sectionflags	@""
	.align	4
.nv.constant0._Z13forward_step1PfS_S_j:
	.zero		924


//--------------------- SYMBOLS --------------------------

	.type		.nv.reservedSmem.offset0,@object
	.size		.nv.reservedSmem.offset0,0x4
	.type		.nv.reservedSmem.cap,@object
	.size		.nv.reservedSmem.cap,0x4
